//
// Generated by NVIDIA NVVM Compiler
//
// Compiler Build ID: CL-36424714
// Cuda compilation tools, release 13.0, V13.0.88
// Based on NVVM 20.0.0
//

.version 9.0
.target sm_100
.address_size 64

	// .globl	_Z20matrixMultiplySharedPfS_S_iiiiii
// _ZZ20matrixMultiplySharedPfS_S_iiiiiiE2sA has been demoted
// _ZZ20matrixMultiplySharedPfS_S_iiiiiiE2sB has been demoted
// _ZZ28matrixMultiplywithBiasSharedPfS_S_S_iiiiiiE2sA has been demoted
// _ZZ28matrixMultiplywithBiasSharedPfS_S_S_iiiiiiE2sB has been demoted

.visible .entry _Z20matrixMultiplySharedPfS_S_iiiiii(
	.param .u64 .ptr .align 1 _Z20matrixMultiplySharedPfS_S_iiiiii_param_0,
	.param .u64 .ptr .align 1 _Z20matrixMultiplySharedPfS_S_iiiiii_param_1,
	.param .u64 .ptr .align 1 _Z20matrixMultiplySharedPfS_S_iiiiii_param_2,
	.param .u32 _Z20matrixMultiplySharedPfS_S_iiiiii_param_3,
	.param .u32 _Z20matrixMultiplySharedPfS_S_iiiiii_param_4,
	.param .u32 _Z20matrixMultiplySharedPfS_S_iiiiii_param_5,
	.param .u32 _Z20matrixMultiplySharedPfS_S_iiiiii_param_6,
	.param .u32 _Z20matrixMultiplySharedPfS_S_iiiiii_param_7,
	.param .u32 _Z20matrixMultiplySharedPfS_S_iiiiii_param_8
)
{
	.reg .pred 	%p<26>;
	.reg .b32 	%r<77>;
	.reg .b32 	%f<181>;
	.reg .b64 	%rd<22>;
	// demoted variable
	.shared .align 4 .b8 _ZZ20matrixMultiplySharedPfS_S_iiiiiiE2sA[1024];
	// demoted variable
	.shared .align 4 .b8 _ZZ20matrixMultiplySharedPfS_S_iiiiiiE2sB[1024];
	ld.param.u64 	%rd4, [_Z20matrixMultiplySharedPfS_S_iiiiii_param_0];
	ld.param.u64 	%rd5, [_Z20matrixMultiplySharedPfS_S_iiiiii_param_1];
	ld.param.u32 	%r33, [_Z20matrixMultiplySharedPfS_S_iiiiii_param_3];
	ld.param.u32 	%r34, [_Z20matrixMultiplySharedPfS_S_iiiiii_param_4];
	ld.param.u32 	%r35, [_Z20matrixMultiplySharedPfS_S_iiiiii_param_5];
	ld.param.u32 	%r36, [_Z20matrixMultiplySharedPfS_S_iiiiii_param_6];
	ld.param.u32 	%r38, [_Z20matrixMultiplySharedPfS_S_iiiiii_param_8];
	cvta.to.global.u64 	%rd1, %rd5;
	cvta.to.global.u64 	%rd2, %rd4;
	mov.u32 	%r39, %ntid.y;
	mov.u32 	%r40, %ctaid.y;
	mov.u32 	%r1, %tid.y;
	mad.lo.s32 	%r2, %r39, %r40, %r1;
	mov.u32 	%r41, %ntid.x;
	mov.u32 	%r42, %ctaid.x;
	mov.u32 	%r3, %tid.x;
	mad.lo.s32 	%r4, %r41, %r42, %r3;
	shl.b32 	%r43, %r1, 6;
	mov.u32 	%r44, _ZZ20matrixMultiplySharedPfS_S_iiiiiiE2sA;
	add.s32 	%r5, %r44, %r43;
	shl.b32 	%r45, %r3, 2;
	add.s32 	%r6, %r5, %r45;
	mov.b32 	%r46, 0;
	st.shared.u32 	[%r6], %r46;
	mov.u32 	%r47, _ZZ20matrixMultiplySharedPfS_S_iiiiiiE2sB;
	add.s32 	%r48, %r47, %r43;
	add.s32 	%r7, %r48, %r45;
	st.shared.u32 	[%r7], %r46;
	setp.lt.s32 	%p1, %r34, -14;
	mov.f32 	%f180, 0f00000000;
	@%p1 bra 	$L__BB0_19;
	add.s32 	%r50, %r34, -1;
	shr.s32 	%r51, %r50, 31;
	shr.u32 	%r52, %r51, 28;
	add.s32 	%r53, %r50, %r52;
	shr.s32 	%r8, %r53, 4;
	mul.lo.s32 	%r9, %r34, %r2;
	add.s32 	%r10, %r47, %r45;
	setp.lt.s32 	%p2, %r34, 17;
	mov.f32 	%f180, 0f00000000;
	mov.b32 	%r76, 0;
	@%p2 bra 	$L__BB0_13;
	add.s32 	%r11, %r8, 1;
	and.b32  	%r56, %r11, 2147483646;
	neg.s32 	%r75, %r56;
	add.s32 	%r57, %r1, 16;
	mad.lo.s32 	%r73, %r36, %r57, %r4;
	shl.b32 	%r14, %r36, 5;
	mad.lo.s32 	%r72, %r1, %r36, %r4;
	add.s32 	%r58, %r3, %r9;
	add.s32 	%r71, %r58, 16;
	mov.f32 	%f180, 0f00000000;
	mov.u32 	%r70, %r3;
	mov.u32 	%r74, %r1;
$L__BB0_3:
	setp.ge.s32 	%p3, %r2, %r33;
	setp.ge.u32 	%p4, %r70, %r34;
	mov.f32 	%f172, 0f00000000;
	or.pred  	%p5, %p3, %p4;
	@%p5 bra 	$L__BB0_5;
	add.s32 	%r59, %r71, -16;
	mul.wide.u32 	%rd6, %r59, 4;
	add.s64 	%rd7, %rd2, %rd6;
	ld.global.f32 	%f172, [%rd7];
$L__BB0_5:
	setp.ge.s32 	%p6, %r4, %r36;
	st.shared.f32 	[%r6], %f172;
	setp.ge.u32 	%p7, %r74, %r35;
	mov.f32 	%f173, 0f00000000;
	or.pred  	%p8, %p6, %p7;
	@%p8 bra 	$L__BB0_7;
	mul.wide.u32 	%rd8, %r72, 4;
	add.s64 	%rd9, %rd1, %rd8;
	ld.global.f32 	%f173, [%rd9];
$L__BB0_7:
	st.shared.f32 	[%r7], %f173;
	bar.sync 	0;
	ld.shared.f32 	%f27, [%r5];
	ld.shared.f32 	%f28, [%r10];
	fma.rn.f32 	%f29, %f27, %f28, %f180;
	ld.shared.f32 	%f30, [%r5+4];
	ld.shared.f32 	%f31, [%r10+64];
	fma.rn.f32 	%f32, %f30, %f31, %f29;
	ld.shared.f32 	%f33, [%r5+8];
	ld.shared.f32 	%f34, [%r10+128];
	fma.rn.f32 	%f35, %f33, %f34, %f32;
	ld.shared.f32 	%f36, [%r5+12];
	ld.shared.f32 	%f37, [%r10+192];
	fma.rn.f32 	%f38, %f36, %f37, %f35;
	ld.shared.f32 	%f39, [%r5+16];
	ld.shared.f32 	%f40, [%r10+256];
	fma.rn.f32 	%f41, %f39, %f40, %f38;
	ld.shared.f32 	%f42, [%r5+20];
	ld.shared.f32 	%f43, [%r10+320];
	fma.rn.f32 	%f44, %f42, %f43, %f41;
	ld.shared.f32 	%f45, [%r5+24];
	ld.shared.f32 	%f46, [%r10+384];
	fma.rn.f32 	%f47, %f45, %f46, %f44;
	ld.shared.f32 	%f48, [%r5+28];
	ld.shared.f32 	%f49, [%r10+448];
	fma.rn.f32 	%f50, %f48, %f49, %f47;
	ld.shared.f32 	%f51, [%r5+32];
	ld.shared.f32 	%f52, [%r10+512];
	fma.rn.f32 	%f53, %f51, %f52, %f50;
	ld.shared.f32 	%f54, [%r5+36];
	ld.shared.f32 	%f55, [%r10+576];
	fma.rn.f32 	%f56, %f54, %f55, %f53;
	ld.shared.f32 	%f57, [%r5+40];
	ld.shared.f32 	%f58, [%r10+640];
	fma.rn.f32 	%f59, %f57, %f58, %f56;
	ld.shared.f32 	%f60, [%r5+44];
	ld.shared.f32 	%f61, [%r10+704];
	fma.rn.f32 	%f62, %f60, %f61, %f59;
	ld.shared.f32 	%f63, [%r5+48];
	ld.shared.f32 	%f64, [%r10+768];
	fma.rn.f32 	%f65, %f63, %f64, %f62;
	ld.shared.f32 	%f66, [%r5+52];
	ld.shared.f32 	%f67, [%r10+832];
	fma.rn.f32 	%f68, %f66, %f67, %f65;
	ld.shared.f32 	%f69, [%r5+56];
	ld.shared.f32 	%f70, [%r10+896];
	fma.rn.f32 	%f71, %f69, %f70, %f68;
	ld.shared.f32 	%f72, [%r5+60];
	ld.shared.f32 	%f73, [%r10+960];
	fma.rn.f32 	%f6, %f72, %f73, %f71;
	add.s32 	%r60, %r70, 16;
	setp.ge.u32 	%p10, %r60, %r34;
	mov.f32 	%f174, 0f00000000;
	or.pred  	%p11, %p3, %p10;
	@%p11 bra 	$L__BB0_9;
	mul.wide.u32 	%rd10, %r71, 4;
	add.s64 	%rd11, %rd2, %rd10;
	ld.global.f32 	%f174, [%rd11];
$L__BB0_9:
	st.shared.f32 	[%r6], %f174;
	add.s32 	%r61, %r74, 16;
	setp.ge.u32 	%p13, %r61, %r35;
	mov.f32 	%f175, 0f00000000;
	or.pred  	%p14, %p6, %p13;
	@%p14 bra 	$L__BB0_11;
	mul.wide.u32 	%rd12, %r73, 4;
	add.s64 	%rd13, %rd1, %rd12;
	ld.global.f32 	%f175, [%rd13];
$L__BB0_11:
	st.shared.f32 	[%r7], %f175;
	bar.sync 	0;
	ld.shared.f32 	%f75, [%r5];
	ld.shared.f32 	%f76, [%r10];
	fma.rn.f32 	%f77, %f75, %f76, %f6;
	ld.shared.f32 	%f78, [%r5+4];
	ld.shared.f32 	%f79, [%r10+64];
	fma.rn.f32 	%f80, %f78, %f79, %f77;
	ld.shared.f32 	%f81, [%r5+8];
	ld.shared.f32 	%f82, [%r10+128];
	fma.rn.f32 	%f83, %f81, %f82, %f80;
	ld.shared.f32 	%f84, [%r5+12];
	ld.shared.f32 	%f85, [%r10+192];
	fma.rn.f32 	%f86, %f84, %f85, %f83;
	ld.shared.f32 	%f87, [%r5+16];
	ld.shared.f32 	%f88, [%r10+256];
	fma.rn.f32 	%f89, %f87, %f88, %f86;
	ld.shared.f32 	%f90, [%r5+20];
	ld.shared.f32 	%f91, [%r10+320];
	fma.rn.f32 	%f92, %f90, %f91, %f89;
	ld.shared.f32 	%f93, [%r5+24];
	ld.shared.f32 	%f94, [%r10+384];
	fma.rn.f32 	%f95, %f93, %f94, %f92;
	ld.shared.f32 	%f96, [%r5+28];
	ld.shared.f32 	%f97, [%r10+448];
	fma.rn.f32 	%f98, %f96, %f97, %f95;
	ld.shared.f32 	%f99, [%r5+32];
	ld.shared.f32 	%f100, [%r10+512];
	fma.rn.f32 	%f101, %f99, %f100, %f98;
	ld.shared.f32 	%f102, [%r5+36];
	ld.shared.f32 	%f103, [%r10+576];
	fma.rn.f32 	%f104, %f102, %f103, %f101;
	ld.shared.f32 	%f105, [%r5+40];
	ld.shared.f32 	%f106, [%r10+640];
	fma.rn.f32 	%f107, %f105, %f106, %f104;
	ld.shared.f32 	%f108, [%r5+44];
	ld.shared.f32 	%f109, [%r10+704];
	fma.rn.f32 	%f110, %f108, %f109, %f107;
	ld.shared.f32 	%f111, [%r5+48];
	ld.shared.f32 	%f112, [%r10+768];
	fma.rn.f32 	%f113, %f111, %f112, %f110;
	ld.shared.f32 	%f114, [%r5+52];
	ld.shared.f32 	%f115, [%r10+832];
	fma.rn.f32 	%f116, %f114, %f115, %f113;
	ld.shared.f32 	%f117, [%r5+56];
	ld.shared.f32 	%f118, [%r10+896];
	fma.rn.f32 	%f119, %f117, %f118, %f116;
	ld.shared.f32 	%f120, [%r5+60];
	ld.shared.f32 	%f121, [%r10+960];
	fma.rn.f32 	%f180, %f120, %f121, %f119;
	add.s32 	%r75, %r75, 2;
	add.s32 	%r74, %r74, 32;
	add.s32 	%r73, %r73, %r14;
	add.s32 	%r72, %r72, %r14;
	add.s32 	%r71, %r71, 32;
	add.s32 	%r70, %r70, 32;
	setp.ne.s32 	%p15, %r75, 0;
	@%p15 bra 	$L__BB0_3;
	shl.b32 	%r62, %r11, 4;
	and.b32  	%r76, %r62, -32;
$L__BB0_13:
	and.b32  	%r63, %r8, 1;
	setp.eq.b32 	%p16, %r63, 1;
	@%p16 bra 	$L__BB0_19;
	setp.ge.s32 	%p17, %r2, %r33;
	add.s32 	%r31, %r76, %r3;
	setp.ge.u32 	%p18, %r31, %r34;
	mov.f32 	%f178, 0f00000000;
	or.pred  	%p19, %p17, %p18;
	@%p19 bra 	$L__BB0_16;
	add.s32 	%r65, %r31, %r9;
	mul.wide.u32 	%rd14, %r65, 4;
	add.s64 	%rd15, %rd2, %rd14;
	ld.global.f32 	%f178, [%rd15];
$L__BB0_16:
	setp.ge.s32 	%p20, %r4, %r36;
	st.shared.f32 	[%r6], %f178;
	add.s32 	%r32, %r76, %r1;
	setp.ge.u32 	%p21, %r32, %r35;
	mov.f32 	%f179, 0f00000000;
	or.pred  	%p22, %p20, %p21;
	@%p22 bra 	$L__BB0_18;
	mad.lo.s32 	%r67, %r32, %r36, %r4;
	mul.wide.u32 	%rd16, %r67, 4;
	add.s64 	%rd17, %rd1, %rd16;
	ld.global.f32 	%f179, [%rd17];
$L__BB0_18:
	st.shared.f32 	[%r7], %f179;
	bar.sync 	0;
	ld.shared.f32 	%f124, [%r5];
	ld.shared.f32 	%f125, [%r10];
	fma.rn.f32 	%f126, %f124, %f125, %f180;
	ld.shared.f32 	%f127, [%r5+4];
	ld.shared.f32 	%f128, [%r10+64];
	fma.rn.f32 	%f129, %f127, %f128, %f126;
	ld.shared.f32 	%f130, [%r5+8];
	ld.shared.f32 	%f131, [%r10+128];
	fma.rn.f32 	%f132, %f130, %f131, %f129;
	ld.shared.f32 	%f133, [%r5+12];
	ld.shared.f32 	%f134, [%r10+192];
	fma.rn.f32 	%f135, %f133, %f134, %f132;
	ld.shared.f32 	%f136, [%r5+16];
	ld.shared.f32 	%f137, [%r10+256];
	fma.rn.f32 	%f138, %f136, %f137, %f135;
	ld.shared.f32 	%f139, [%r5+20];
	ld.shared.f32 	%f140, [%r10+320];
	fma.rn.f32 	%f141, %f139, %f140, %f138;
	ld.shared.f32 	%f142, [%r5+24];
	ld.shared.f32 	%f143, [%r10+384];
	fma.rn.f32 	%f144, %f142, %f143, %f141;
	ld.shared.f32 	%f145, [%r5+28];
	ld.shared.f32 	%f146, [%r10+448];
	fma.rn.f32 	%f147, %f145, %f146, %f144;
	ld.shared.f32 	%f148, [%r5+32];
	ld.shared.f32 	%f149, [%r10+512];
	fma.rn.f32 	%f150, %f148, %f149, %f147;
	ld.shared.f32 	%f151, [%r5+36];
	ld.shared.f32 	%f152, [%r10+576];
	fma.rn.f32 	%f153, %f151, %f152, %f150;
	ld.shared.f32 	%f154, [%r5+40];
	ld.shared.f32 	%f155, [%r10+640];
	fma.rn.f32 	%f156, %f154, %f155, %f153;
	ld.shared.f32 	%f157, [%r5+44];
	ld.shared.f32 	%f158, [%r10+704];
	fma.rn.f32 	%f159, %f157, %f158, %f156;
	ld.shared.f32 	%f160, [%r5+48];
	ld.shared.f32 	%f161, [%r10+768];
	fma.rn.f32 	%f162, %f160, %f161, %f159;
	ld.shared.f32 	%f163, [%r5+52];
	ld.shared.f32 	%f164, [%r10+832];
	fma.rn.f32 	%f165, %f163, %f164, %f162;
	ld.shared.f32 	%f166, [%r5+56];
	ld.shared.f32 	%f167, [%r10+896];
	fma.rn.f32 	%f168, %f166, %f167, %f165;
	ld.shared.f32 	%f169, [%r5+60];
	ld.shared.f32 	%f170, [%r10+960];
	fma.rn.f32 	%f180, %f169, %f170, %f168;
$L__BB0_19:
	ld.param.u32 	%r69, [_Z20matrixMultiplySharedPfS_S_iiiiii_param_7];
	setp.ge.s32 	%p23, %r2, %r69;
	setp.ge.s32 	%p24, %r4, %r38;
	or.pred  	%p25, %p23, %p24;
	@%p25 bra 	$L__BB0_21;
	ld.param.u64 	%rd21, [_Z20matrixMultiplySharedPfS_S_iiiiii_param_2];
	mad.lo.s32 	%r68, %r38, %r2, %r4;
	cvta.to.global.u64 	%rd18, %rd21;
	mul.wide.s32 	%rd19, %r68, 4;
	add.s64 	%rd20, %rd18, %rd19;
	st.global.f32 	[%rd20], %f180;
$L__BB0_21:
	ret;

}
	// .globl	_Z28matrixMultiplywithBiasSharedPfS_S_S_iiiiii
.visible .entry _Z28matrixMultiplywithBiasSharedPfS_S_S_iiiiii(
	.param .u64 .ptr .align 1 _Z28matrixMultiplywithBiasSharedPfS_S_S_iiiiii_param_0,
	.param .u64 .ptr .align 1 _Z28matrixMultiplywithBiasSharedPfS_S_S_iiiiii_param_1,
	.param .u64 .ptr .align 1 _Z28matrixMultiplywithBiasSharedPfS_S_S_iiiiii_param_2,
	.param .u64 .ptr .align 1 _Z28matrixMultiplywithBiasSharedPfS_S_S_iiiiii_param_3,
	.param .u32 _Z28matrixMultiplywithBiasSharedPfS_S_S_iiiiii_param_4,
	.param .u32 _Z28matrixMultiplywithBiasSharedPfS_S_S_iiiiii_param_5,
	.param .u32 _Z28matrixMultiplywithBiasSharedPfS_S_S_iiiiii_param_6,
	.param .u32 _Z28matrixMultiplywithBiasSharedPfS_S_S_iiiiii_param_7,
	.param .u32 _Z28matrixMultiplywithBiasSharedPfS_S_S_iiiiii_param_8,
	.param .u32 _Z28matrixMultiplywithBiasSharedPfS_S_S_iiiiii_param_9
)
{
	.reg .pred 	%p<26>;
	.reg .b32 	%r<77>;
	.reg .b32 	%f<183>;
	.reg .b64 	%rd<26>;
	// demoted variable
	.shared .align 4 .b8 _ZZ28matrixMultiplywithBiasSharedPfS_S_S_iiiiiiE2sA[1024];
	// demoted variable
	.shared .align 4 .b8 _ZZ28matrixMultiplywithBiasSharedPfS_S_S_iiiiiiE2sB[1024];
	ld.param.u64 	%rd5, [_Z28matrixMultiplywithBiasSharedPfS_S_S_iiiiii_param_0];
	ld.param.u64 	%rd6, [_Z28matrixMultiplywithBiasSharedPfS_S_S_iiiiii_param_1];
	ld.param.u32 	%r33, [_Z28matrixMultiplywithBiasSharedPfS_S_S_iiiiii_param_4];
	ld.param.u32 	%r34, [_Z28matrixMultiplywithBiasSharedPfS_S_S_iiiiii_param_5];
	ld.param.u32 	%r35, [_Z28matrixMultiplywithBiasSharedPfS_S_S_iiiiii_param_6];
	ld.param.u32 	%r36, [_Z28matrixMultiplywithBiasSharedPfS_S_S_iiiiii_param_7];
	ld.param.u32 	%r38, [_Z28matrixMultiplywithBiasSharedPfS_S_S_iiiiii_param_9];
	cvta.to.global.u64 	%rd1, %rd6;
	cvta.to.global.u64 	%rd2, %rd5;
	mov.u32 	%r39, %ntid.y;
	mov.u32 	%r40, %ctaid.y;
	mov.u32 	%r1, %tid.y;
	mad.lo.s32 	%r2, %r39, %r40, %r1;
	mov.u32 	%r41, %ntid.x;
	mov.u32 	%r42, %ctaid.x;
	mov.u32 	%r3, %tid.x;
	mad.lo.s32 	%r4, %r41, %r42, %r3;
	shl.b32 	%r43, %r1, 6;
	mov.u32 	%r44, _ZZ28matrixMultiplywithBiasSharedPfS_S_S_iiiiiiE2sA;
	add.s32 	%r5, %r44, %r43;
	shl.b32 	%r45, %r3, 2;
	add.s32 	%r6, %r5, %r45;
	mov.b32 	%r46, 0;
	st.shared.u32 	[%r6], %r46;
	mov.u32 	%r47, _ZZ28matrixMultiplywithBiasSharedPfS_S_S_iiiiiiE2sB;
	add.s32 	%r48, %r47, %r43;
	add.s32 	%r7, %r48, %r45;
	st.shared.u32 	[%r7], %r46;
	setp.lt.s32 	%p1, %r34, -14;
	mov.f32 	%f182, 0f00000000;
	@%p1 bra 	$L__BB1_19;
	add.s32 	%r50, %r34, -1;
	shr.s32 	%r51, %r50, 31;
	shr.u32 	%r52, %r51, 28;
	add.s32 	%r53, %r50, %r52;
	shr.s32 	%r8, %r53, 4;
	mul.lo.s32 	%r9, %r34, %r2;
	add.s32 	%r10, %r47, %r45;
	setp.lt.s32 	%p2, %r34, 17;
	mov.f32 	%f182, 0f00000000;
	mov.b32 	%r76, 0;
	@%p2 bra 	$L__BB1_13;
	add.s32 	%r11, %r8, 1;
	and.b32  	%r56, %r11, 2147483646;
	neg.s32 	%r75, %r56;
	add.s32 	%r57, %r1, 16;
	mad.lo.s32 	%r73, %r36, %r57, %r4;
	shl.b32 	%r14, %r36, 5;
	mad.lo.s32 	%r72, %r1, %r36, %r4;
	add.s32 	%r58, %r3, %r9;
	add.s32 	%r71, %r58, 16;
	mov.f32 	%f182, 0f00000000;
	mov.u32 	%r70, %r3;
	mov.u32 	%r74, %r1;
$L__BB1_3:
	setp.ge.s32 	%p3, %r2, %r33;
	setp.ge.u32 	%p4, %r70, %r34;
	mov.f32 	%f174, 0f00000000;
	or.pred  	%p5, %p3, %p4;
	@%p5 bra 	$L__BB1_5;
	add.s32 	%r59, %r71, -16;
	mul.wide.u32 	%rd7, %r59, 4;
	add.s64 	%rd8, %rd2, %rd7;
	ld.global.f32 	%f174, [%rd8];
$L__BB1_5:
	setp.ge.s32 	%p6, %r4, %r36;
	st.shared.f32 	[%r6], %f174;
	setp.ge.u32 	%p7, %r74, %r35;
	mov.f32 	%f175, 0f00000000;
	or.pred  	%p8, %p6, %p7;
	@%p8 bra 	$L__BB1_7;
	mul.wide.u32 	%rd9, %r72, 4;
	add.s64 	%rd10, %rd1, %rd9;
	ld.global.f32 	%f175, [%rd10];
$L__BB1_7:
	st.shared.f32 	[%r7], %f175;
	bar.sync 	0;
	ld.shared.f32 	%f27, [%r5];
	ld.shared.f32 	%f28, [%r10];
	fma.rn.f32 	%f29, %f27, %f28, %f182;
	ld.shared.f32 	%f30, [%r5+4];
	ld.shared.f32 	%f31, [%r10+64];
	fma.rn.f32 	%f32, %f30, %f31, %f29;
	ld.shared.f32 	%f33, [%r5+8];
	ld.shared.f32 	%f34, [%r10+128];
	fma.rn.f32 	%f35, %f33, %f34, %f32;
	ld.shared.f32 	%f36, [%r5+12];
	ld.shared.f32 	%f37, [%r10+192];
	fma.rn.f32 	%f38, %f36, %f37, %f35;
	ld.shared.f32 	%f39, [%r5+16];
	ld.shared.f32 	%f40, [%r10+256];
	fma.rn.f32 	%f41, %f39, %f40, %f38;
	ld.shared.f32 	%f42, [%r5+20];
	ld.shared.f32 	%f43, [%r10+320];
	fma.rn.f32 	%f44, %f42, %f43, %f41;
	ld.shared.f32 	%f45, [%r5+24];
	ld.shared.f32 	%f46, [%r10+384];
	fma.rn.f32 	%f47, %f45, %f46, %f44;
	ld.shared.f32 	%f48, [%r5+28];
	ld.shared.f32 	%f49, [%r10+448];
	fma.rn.f32 	%f50, %f48, %f49, %f47;
	ld.shared.f32 	%f51, [%r5+32];
	ld.shared.f32 	%f52, [%r10+512];
	fma.rn.f32 	%f53, %f51, %f52, %f50;
	ld.shared.f32 	%f54, [%r5+36];
	ld.shared.f32 	%f55, [%r10+576];
	fma.rn.f32 	%f56, %f54, %f55, %f53;
	ld.shared.f32 	%f57, [%r5+40];
	ld.shared.f32 	%f58, [%r10+640];
	fma.rn.f32 	%f59, %f57, %f58, %f56;
	ld.shared.f32 	%f60, [%r5+44];
	ld.shared.f32 	%f61, [%r10+704];
	fma.rn.f32 	%f62, %f60, %f61, %f59;
	ld.shared.f32 	%f63, [%r5+48];
	ld.shared.f32 	%f64, [%r10+768];
	fma.rn.f32 	%f65, %f63, %f64, %f62;
	ld.shared.f32 	%f66, [%r5+52];
	ld.shared.f32 	%f67, [%r10+832];
	fma.rn.f32 	%f68, %f66, %f67, %f65;
	ld.shared.f32 	%f69, [%r5+56];
	ld.shared.f32 	%f70, [%r10+896];
	fma.rn.f32 	%f71, %f69, %f70, %f68;
	ld.shared.f32 	%f72, [%r5+60];
	ld.shared.f32 	%f73, [%r10+960];
	fma.rn.f32 	%f6, %f72, %f73, %f71;
	add.s32 	%r60, %r70, 16;
	setp.ge.u32 	%p10, %r60, %r34;
	mov.f32 	%f176, 0f00000000;
	or.pred  	%p11, %p3, %p10;
	@%p11 bra 	$L__BB1_9;
	mul.wide.u32 	%rd11, %r71, 4;
	add.s64 	%rd12, %rd2, %rd11;
	ld.global.f32 	%f176, [%rd12];
$L__BB1_9:
	st.shared.f32 	[%r6], %f176;
	add.s32 	%r61, %r74, 16;
	setp.ge.u32 	%p13, %r61, %r35;
	mov.f32 	%f177, 0f00000000;
	or.pred  	%p14, %p6, %p13;
	@%p14 bra 	$L__BB1_11;
	mul.wide.u32 	%rd13, %r73, 4;
	add.s64 	%rd14, %rd1, %rd13;
	ld.global.f32 	%f177, [%rd14];
$L__BB1_11:
	st.shared.f32 	[%r7], %f177;
	bar.sync 	0;
	ld.shared.f32 	%f75, [%r5];
	ld.shared.f32 	%f76, [%r10];
	fma.rn.f32 	%f77, %f75, %f76, %f6;
	ld.shared.f32 	%f78, [%r5+4];
	ld.shared.f32 	%f79, [%r10+64];
	fma.rn.f32 	%f80, %f78, %f79, %f77;
	ld.shared.f32 	%f81, [%r5+8];
	ld.shared.f32 	%f82, [%r10+128];
	fma.rn.f32 	%f83, %f81, %f82, %f80;
	ld.shared.f32 	%f84, [%r5+12];
	ld.shared.f32 	%f85, [%r10+192];
	fma.rn.f32 	%f86, %f84, %f85, %f83;
	ld.shared.f32 	%f87, [%r5+16];
	ld.shared.f32 	%f88, [%r10+256];
	fma.rn.f32 	%f89, %f87, %f88, %f86;
	ld.shared.f32 	%f90, [%r5+20];
	ld.shared.f32 	%f91, [%r10+320];
	fma.rn.f32 	%f92, %f90, %f91, %f89;
	ld.shared.f32 	%f93, [%r5+24];
	ld.shared.f32 	%f94, [%r10+384];
	fma.rn.f32 	%f95, %f93, %f94, %f92;
	ld.shared.f32 	%f96, [%r5+28];
	ld.shared.f32 	%f97, [%r10+448];
	fma.rn.f32 	%f98, %f96, %f97, %f95;
	ld.shared.f32 	%f99, [%r5+32];
	ld.shared.f32 	%f100, [%r10+512];
	fma.rn.f32 	%f101, %f99, %f100, %f98;
	ld.shared.f32 	%f102, [%r5+36];
	ld.shared.f32 	%f103, [%r10+576];
	fma.rn.f32 	%f104, %f102, %f103, %f101;
	ld.shared.f32 	%f105, [%r5+40];
	ld.shared.f32 	%f106, [%r10+640];
	fma.rn.f32 	%f107, %f105, %f106, %f104;
	ld.shared.f32 	%f108, [%r5+44];
	ld.shared.f32 	%f109, [%r10+704];
	fma.rn.f32 	%f110, %f108, %f109, %f107;
	ld.shared.f32 	%f111, [%r5+48];
	ld.shared.f32 	%f112, [%r10+768];
	fma.rn.f32 	%f113, %f111, %f112, %f110;
	ld.shared.f32 	%f114, [%r5+52];
	ld.shared.f32 	%f115, [%r10+832];
	fma.rn.f32 	%f116, %f114, %f115, %f113;
	ld.shared.f32 	%f117, [%r5+56];
	ld.shared.f32 	%f118, [%r10+896];
	fma.rn.f32 	%f119, %f117, %f118, %f116;
	ld.shared.f32 	%f120, [%r5+60];
	ld.shared.f32 	%f121, [%r10+960];
	fma.rn.f32 	%f182, %f120, %f121, %f119;
	add.s32 	%r75, %r75, 2;
	add.s32 	%r74, %r74, 32;
	add.s32 	%r73, %r73, %r14;
	add.s32 	%r72, %r72, %r14;
	add.s32 	%r71, %r71, 32;
	add.s32 	%r70, %r70, 32;
	setp.ne.s32 	%p15, %r75, 0;
	@%p15 bra 	$L__BB1_3;
	shl.b32 	%r62, %r11, 4;
	and.b32  	%r76, %r62, -32;
$L__BB1_13:
	and.b32  	%r63, %r8, 1;
	setp.eq.b32 	%p16, %r63, 1;
	@%p16 bra 	$L__BB1_19;
	setp.ge.s32 	%p17, %r2, %r33;
	add.s32 	%r31, %r76, %r3;
	setp.ge.u32 	%p18, %r31, %r34;
	mov.f32 	%f180, 0f00000000;
	or.pred  	%p19, %p17, %p18;
	@%p19 bra 	$L__BB1_16;
	add.s32 	%r65, %r31, %r9;
	mul.wide.u32 	%rd15, %r65, 4;
	add.s64 	%rd16, %rd2, %rd15;
	ld.global.f32 	%f180, [%rd16];
$L__BB1_16:
	setp.ge.s32 	%p20, %r4, %r36;
	st.shared.f32 	[%r6], %f180;
	add.s32 	%r32, %r76, %r1;
	setp.ge.u32 	%p21, %r32, %r35;
	mov.f32 	%f181, 0f00000000;
	or.pred  	%p22, %p20, %p21;
	@%p22 bra 	$L__BB1_18;
	mad.lo.s32 	%r67, %r32, %r36, %r4;
	mul.wide.u32 	%rd17, %r67, 4;
	add.s64 	%rd18, %rd1, %rd17;
	ld.global.f32 	%f181, [%rd18];
$L__BB1_18:
	st.shared.f32 	[%r7], %f181;
	bar.sync 	0;
	ld.shared.f32 	%f124, [%r5];
	ld.shared.f32 	%f125, [%r10];
	fma.rn.f32 	%f126, %f124, %f125, %f182;
	ld.shared.f32 	%f127, [%r5+4];
	ld.shared.f32 	%f128, [%r10+64];
	fma.rn.f32 	%f129, %f127, %f128, %f126;
	ld.shared.f32 	%f130, [%r5+8];
	ld.shared.f32 	%f131, [%r10+128];
	fma.rn.f32 	%f132, %f130, %f131, %f129;
	ld.shared.f32 	%f133, [%r5+12];
	ld.shared.f32 	%f134, [%r10+192];
	fma.rn.f32 	%f135, %f133, %f134, %f132;
	ld.shared.f32 	%f136, [%r5+16];
	ld.shared.f32 	%f137, [%r10+256];
	fma.rn.f32 	%f138, %f136, %f137, %f135;
	ld.shared.f32 	%f139, [%r5+20];
	ld.shared.f32 	%f140, [%r10+320];
	fma.rn.f32 	%f141, %f139, %f140, %f138;
	ld.shared.f32 	%f142, [%r5+24];
	ld.shared.f32 	%f143, [%r10+384];
	fma.rn.f32 	%f144, %f142, %f143, %f141;
	ld.shared.f32 	%f145, [%r5+28];
	ld.shared.f32 	%f146, [%r10+448];
	fma.rn.f32 	%f147, %f145, %f146, %f144;
	ld.shared.f32 	%f148, [%r5+32];
	ld.shared.f32 	%f149, [%r10+512];
	fma.rn.f32 	%f150, %f148, %f149, %f147;
	ld.shared.f32 	%f151, [%r5+36];
	ld.shared.f32 	%f152, [%r10+576];
	fma.rn.f32 	%f153, %f151, %f152, %f150;
	ld.shared.f32 	%f154, [%r5+40];
	ld.shared.f32 	%f155, [%r10+640];
	fma.rn.f32 	%f156, %f154, %f155, %f153;
	ld.shared.f32 	%f157, [%r5+44];
	ld.shared.f32 	%f158, [%r10+704];
	fma.rn.f32 	%f159, %f157, %f158, %f156;
	ld.shared.f32 	%f160, [%r5+48];
	ld.shared.f32 	%f161, [%r10+768];
	fma.rn.f32 	%f162, %f160, %f161, %f159;
	ld.shared.f32 	%f163, [%r5+52];
	ld.shared.f32 	%f164, [%r10+832];
	fma.rn.f32 	%f165, %f163, %f164, %f162;
	ld.shared.f32 	%f166, [%r5+56];
	ld.shared.f32 	%f167, [%r10+896];
	fma.rn.f32 	%f168, %f166, %f167, %f165;
	ld.shared.f32 	%f169, [%r5+60];
	ld.shared.f32 	%f170, [%r10+960];
	fma.rn.f32 	%f182, %f169, %f170, %f168;
$L__BB1_19:
	ld.param.u32 	%r69, [_Z28matrixMultiplywithBiasSharedPfS_S_S_iiiiii_param_8];
	setp.ge.s32 	%p23, %r2, %r69;
	setp.ge.s32 	%p24, %r4, %r38;
	or.pred  	%p25, %p23, %p24;
	@%p25 bra 	$L__BB1_21;
	ld.param.u64 	%rd25, [_Z28matrixMultiplywithBiasSharedPfS_S_S_iiiiii_param_3];
	ld.param.u64 	%rd24, [_Z28matrixMultiplywithBiasSharedPfS_S_S_iiiiii_param_2];
	mad.lo.s32 	%r68, %r38, %r2, %r4;
	cvta.to.global.u64 	%rd19, %rd25;
	mul.wide.s32 	%rd20, %r68, 4;
	add.s64 	%rd21, %rd19, %rd20;
	ld.global.f32 	%f171, [%rd21];
	add.f32 	%f172, %f182, %f171;
	cvta.to.global.u64 	%rd22, %rd24;
	add.s64 	%rd23, %rd22, %rd20;
	st.global.f32 	[%rd23], %f172;
$L__BB1_21:
	ret;

}
	// .globl	_Z21reluActivationForwardPfS_ii
.visible .entry _Z21reluActivationForwardPfS_ii(
	.param .u64 .ptr .align 1 _Z21reluActivationForwardPfS_ii_param_0,
	.param .u64 .ptr .align 1 _Z21reluActivationForwardPfS_ii_param_1,
	.param .u32 _Z21reluActivationForwardPfS_ii_param_2,
	.param .u32 _Z21reluActivationForwardPfS_ii_param_3
)
{
	.reg .pred 	%p<2>;
	.reg .b32 	%r<8>;
	.reg .b32 	%f<3>;
	.reg .b64 	%rd<8>;

	ld.param.u64 	%rd1, [_Z21reluActivationForwardPfS_ii_param_0];
	ld.param.u64 	%rd2, [_Z21reluActivationForwardPfS_ii_param_1];
	ld.param.u32 	%r2, [_Z21reluActivationForwardPfS_ii_param_2];
	ld.param.u32 	%r3, [_Z21reluActivationForwardPfS_ii_param_3];
	mov.u32 	%r4, %ctaid.x;
	mov.u32 	%r5, %ntid.x;
	mov.u32 	%r6, %tid.x;
	mad.lo.s32 	%r1, %r4, %r5, %r6;
	mul.lo.s32 	%r7, %r3, %r2;
	setp.ge.s32 	%p1, %r1, %r7;
	@%p1 bra 	$L__BB2_2;
	cvta.to.global.u64 	%rd3, %rd1;
	cvta.to.global.u64 	%rd4, %rd2;
	mul.wide.s32 	%rd5, %r1, 4;
	add.s64 	%rd6, %rd3, %rd5;
	ld.global.f32 	%f1, [%rd6];
	max.f32 	%f2, %f1, 0f00000000;
	add.s64 	%rd7, %rd4, %rd5;
	st.global.f32 	[%rd7], %f2;
$L__BB2_2:
	ret;

}


// ===== COMPILED SASS (sm_100) =====

	.target	sm_100

	.elftype	@"ET_EXEC"


//--------------------- .note.nv.tkinfo           --------------------------
	.section	.note.nv.tkinfo,"",@"SHT_NOTE"
	.sectionflags	@"SHF_NOTE_NV_TKINFO"
	.tkinfo
        /*0018*/ 	.word	0x00000002
        /*0030*/ 	.string	""
        /*0030*/ 	.string	"ptxas"
        /*0030*/ 	.string	"Cuda compilation tools, release 13.0, V13.0.88"
        /*0030*/ 	.string	"Build cuda_13.0.r13.0/compiler.36424714_0"
        /*0030*/ 	.string	"-arch sm_100 -m 64 "



//--------------------- .note.nv.cuinfo           --------------------------
	.section	.note.nv.cuinfo,"",@"SHT_NOTE"
	.sectionflags	@"SHF_NOTE_NV_CUINFO"
        /*0018*/ 	.short	0x0002
        /*001a*/ 	.short	0x0064
        /*001c*/ 	.short	0x0082
	.zero		2


//--------------------- .nv.info                  --------------------------
	.section	.nv.info,"",@"SHT_CUDA_INFO"
	.align	4


	//----- nvinfo : EIATTR_REGCOUNT
	.align		4
        /*0000*/ 	.byte	0x04, 0x2f
        /*0002*/ 	.short	(.L_1 - .L_0)
	.align		4
.L_0:
        /*0004*/ 	.word	index@(_Z20matrixMultiplySharedPfS_S_iiiiii)
        /*0008*/ 	.word	0x00000020


	//----- nvinfo : EIATTR_FRAME_SIZE
	.align		4
.L_1:
        /*000c*/ 	.byte	0x04, 0x11
        /*000e*/ 	.short	(.L_3 - .L_2)
	.align		4
.L_2:
        /*0010*/ 	.word	index@(_Z20matrixMultiplySharedPfS_S_iiiiii)
        /*0014*/ 	.word	0x00000000


	//----- nvinfo : EIATTR_REGCOUNT
	.align		4
.L_3:
        /*0018*/ 	.byte	0x04, 0x2f
        /*001a*/ 	.short	(.L_5 - .L_4)
	.align		4
.L_4:
        /*001c*/ 	.word	index@(_Z28matrixMultiplywithBiasSharedPfS_S_S_iiiiii)
        /*0020*/ 	.word	0x00000020


	//----- nvinfo : EIATTR_FRAME_SIZE
	.align		4
.L_5:
        /*0024*/ 	.byte	0x04, 0x11
        /*0026*/ 	.short	(.L_7 - .L_6)
	.align		4
.L_6:
        /*0028*/ 	.word	index@(_Z28matrixMultiplywithBiasSharedPfS_S_S_iiiiii)
        /*002c*/ 	.word	0x00000000


	//----- nvinfo : EIATTR_REGCOUNT
	.align		4
.L_7:
        /*0030*/ 	.byte	0x04, 0x2f
        /*0032*/ 	.short	(.L_9 - .L_8)
	.align		4
.L_8:
        /*0034*/ 	.word	index@(_Z21reluActivationForwardPfS_ii)
        /*0038*/ 	.word	0x0000000a


	//----- nvinfo : EIATTR_FRAME_SIZE
	.align		4
.L_9:
        /*003c*/ 	.byte	0x04, 0x11
        /*003e*/ 	.short	(.L_11 - .L_10)
	.align		4
.L_10:
        /*0040*/ 	.word	index@(_Z21reluActivationForwardPfS_ii)
        /*0044*/ 	.word	0x00000000


	//----- nvinfo : EIATTR_MIN_STACK_SIZE
	.align		4
.L_11:
        /*0048*/ 	.byte	0x04, 0x12
        /*004a*/ 	.short	(.L_13 - .L_12)
	.align		4
.L_12:
        /*004c*/ 	.word	index@(_Z21reluActivationForwardPfS_ii)
        /*0050*/ 	.word	0x00000000


	//----- nvinfo : EIATTR_MIN_STACK_SIZE
	.align		4
.L_13:
        /*0054*/ 	.byte	0x04, 0x12
        /*0056*/ 	.short	(.L_15 - .L_14)
	.align		4
.L_14:
        /*0058*/ 	.word	index@(_Z28matrixMultiplywithBiasSharedPfS_S_S_iiiiii)
        /*005c*/ 	.word	0x00000000


	//----- nvinfo : EIATTR_MIN_STACK_SIZE
	.align		4
.L_15:
        /*0060*/ 	.byte	0x04, 0x12
        /*0062*/ 	.short	(.L_17 - .L_16)
	.align		4
.L_16:
        /*0064*/ 	.word	index@(_Z20matrixMultiplySharedPfS_S_iiiiii)
        /*0068*/ 	.word	0x00000000
.L_17:


//--------------------- .nv.compat                --------------------------
	.section	.nv.compat,"",@"SHT_CUDA_COMPAT_INFO"
	.align	4
        /*0000*/ 	.byte	0x02, 0x09, 0x00, 0x00, 0x02, 0x02, 0x01, 0x00, 0x02, 0x05, 0x05, 0x00, 0x03, 0x07, 0x01, 0x01
        /*0010*/ 	.byte	0x02, 0x03, 0x00, 0x00, 0x02, 0x06, 0x01, 0x00, 0x04, 0x0b, 0x08, 0x00, 0x09, 0x00, 0x00, 0x00
        /*0020*/ 	.byte	0x00, 0x00, 0x00, 0x00


//--------------------- .nv.info._Z21reluActivationForwardPfS_ii --------------------------
	.section	.nv.info._Z21reluActivationForwardPfS_ii,"",@"SHT_CUDA_INFO"
	.sectionflags	@""
	.align	4


	//----- nvinfo : EIATTR_CUDA_API_VERSION
	.align		4
        /*0000*/ 	.byte	0x04, 0x37
        /*0002*/ 	.short	(.L_19 - .L_18)
.L_18:
        /*0004*/ 	.word	0x00000082


	//----- nvinfo : EIATTR_KPARAM_INFO
	.align		4
.L_19:
        /*0008*/ 	.byte	0x04, 0x17
        /*000a*/ 	.short	(.L_21 - .L_20)
.L_20:
        /*000c*/ 	.word	0x00000000
        /*0010*/ 	.short	0x0003
        /*0012*/ 	.short	0x0014
        /*0014*/ 	.byte	0x00, 0xf0, 0x11, 0x00


	//----- nvinfo : EIATTR_KPARAM_INFO
	.align		4
.L_21:
        /*0018*/ 	.byte	0x04, 0x17
        /*001a*/ 	.short	(.L_23 - .L_22)
.L_22:
        /*001c*/ 	.word	0x00000000
        /*0020*/ 	.short	0x0002
        /*0022*/ 	.short	0x0010
        /*0024*/ 	.byte	0x00, 0xf0, 0x11, 0x00


	//----- nvinfo : EIATTR_KPARAM_INFO
	.align		4
.L_23:
        /*0028*/ 	.byte	0x04, 0x17
        /*002a*/ 	.short	(.L_25 - .L_24)
.L_24:
        /*002c*/ 	.word	0x00000000
        /*0030*/ 	.short	0x0001
        /*0032*/ 	.short	0x0008
        /*0034*/ 	.byte	0x00, 0xf5, 0x21, 0x00


	//----- nvinfo : EIATTR_KPARAM_INFO
	.align		4
.L_25:
        /*0038*/ 	.byte	0x04, 0x17
        /*003a*/ 	.short	(.L_27 - .L_26)
.L_26:
        /*003c*/ 	.word	0x00000000
        /*0040*/ 	.short	0x0000
        /*0042*/ 	.short	0x0000
        /*0044*/ 	.byte	0x00, 0xf5, 0x21, 0x00


	//----- nvinfo : EIATTR_SPARSE_MMA_MASK
	.align		4
.L_27:
        /*0048*/ 	.byte	0x03, 0x50
        /*004a*/ 	.short	0x0000


	//----- nvinfo : EIATTR_MAXREG_COUNT
	.align		4
        /*004c*/ 	.byte	0x03, 0x1b
        /*004e*/ 	.short	0x00ff


	//----- nvinfo : EIATTR_MERCURY_ISA_VERSION
	.align		4
        /*0050*/ 	.byte	0x03, 0x5f
        /*0052*/ 	.short	0x0101


	//----- nvinfo : EIATTR_VRC_CTA_INIT_COUNT
	.align		4
        /*0054*/ 	.byte	0x02, 0x4a
	.zero		1
	.zero		1


	//----- nvinfo : EIATTR_EXIT_INSTR_OFFSETS
	.align		4
        /*0058*/ 	.byte	0x04, 0x1c
        /*005a*/ 	.short	(.L_29 - .L_28)


	//   ....[0]....
.L_28:
        /*005c*/ 	.word	0x00000080


	//   ....[1]....
        /*0060*/ 	.word	0x00000110


	//----- nvinfo : EIATTR_CBANK_PARAM_SIZE
	.align		4
.L_29:
        /*0064*/ 	.byte	0x03, 0x19
        /*0066*/ 	.short	0x0018


	//----- nvinfo : EIATTR_PARAM_CBANK
	.align		4
        /*0068*/ 	.byte	0x04, 0x0a
        /*006a*/ 	.short	(.L_31 - .L_30)
	.align		4
.L_30:
        /*006c*/ 	.word	index@(.nv.constant0._Z21reluActivationForwardPfS_ii)
        /*0070*/ 	.short	0x0380
        /*0072*/ 	.short	0x0018


	//----- nvinfo : EIATTR_SW_WAR
	.align		4
.L_31:
        /*0074*/ 	.byte	0x04, 0x36
        /*0076*/ 	.short	(.L_33 - .L_32)
.L_32:
        /*0078*/ 	.word	0x00000008
.L_33:


//--------------------- .nv.info._Z28matrixMultiplywithBiasSharedPfS_S_S_iiiiii --------------------------
	.section	.nv.info._Z28matrixMultiplywithBiasSharedPfS_S_S_iiiiii,"",@"SHT_CUDA_INFO"
	.sectionflags	@""
	.align	4


	//----- nvinfo : EIATTR_CUDA_API_VERSION
	.align		4
        /*0000*/ 	.byte	0x04, 0x37
        /*0002*/ 	.short	(.L_35 - .L_34)
.L_34:
        /*0004*/ 	.word	0x00000082


	//----- nvinfo : EIATTR_KPARAM_INFO
	.align		4
.L_35:
        /*0008*/ 	.byte	0x04, 0x17
        /*000a*/ 	.short	(.L_37 - .L_36)
.L_36:
        /*000c*/ 	.word	0x00000000
        /*0010*/ 	.short	0x0009
        /*0012*/ 	.short	0x0034
        /*0014*/ 	.byte	0x00, 0xf0, 0x11, 0x00


	//----- nvinfo : EIATTR_KPARAM_INFO
	.align		4
.L_37:
        /*0018*/ 	.byte	0x04, 0x17
        /*001a*/ 	.short	(.L_39 - .L_38)
.L_38:
        /*001c*/ 	.word	0x00000000
        /*0020*/ 	.short	0x0008
        /*0022*/ 	.short	0x0030
        /*0024*/ 	.byte	0x00, 0xf0, 0x11, 0x00


	//----- nvinfo : EIATTR_KPARAM_INFO
	.align		4
.L_39:
        /*0028*/ 	.byte	0x04, 0x17
        /*002a*/ 	.short	(.L_41 - .L_40)
.L_40:
        /*002c*/ 	.word	0x00000000
        /*0030*/ 	.short	0x0007
        /*0032*/ 	.short	0x002c
        /*0034*/ 	.byte	0x00, 0xf0, 0x11, 0x00


	//----- nvinfo : EIATTR_KPARAM_INFO
	.align		4
.L_41:
        /*0038*/ 	.byte	0x04, 0x17
        /*003a*/ 	.short	(.L_43 - .L_42)
.L_42:
        /*003c*/ 	.word	0x00000000
        /*0040*/ 	.short	0x0006
        /*0042*/ 	.short	0x0028
        /*0044*/ 	.byte	0x00, 0xf0, 0x11, 0x00


	//----- nvinfo : EIATTR_KPARAM_INFO
	.align		4
.L_43:
        /*0048*/ 	.byte	0x04, 0x17
        /*004a*/ 	.short	(.L_45 - .L_44)
.L_44:
        /*004c*/ 	.word	0x00000000
        /*0050*/ 	.short	0x0005
        /*0052*/ 	.short	0x0024
        /*0054*/ 	.byte	0x00, 0xf0, 0x11, 0x00


	//----- nvinfo : EIATTR_KPARAM_INFO
	.align		4
.L_45:
        /*0058*/ 	.byte	0x04, 0x17
        /*005a*/ 	.short	(.L_47 - .L_46)
.L_46:
        /*005c*/ 	.word	0x00000000
        /*0060*/ 	.short	0x0004
        /*0062*/ 	.short	0x0020
        /*0064*/ 	.byte	0x00, 0xf0, 0x11, 0x00


	//----- nvinfo : EIATTR_KPARAM_INFO
	.align		4
.L_47:
        /*0068*/ 	.byte	0x04, 0x17
        /*006a*/ 	.short	(.L_49 - .L_48)
.L_48:
        /*006c*/ 	.word	0x00000000
        /*0070*/ 	.short	0x0003
        /*0072*/ 	.short	0x0018
        /*0074*/ 	.byte	0x00, 0xf5, 0x21, 0x00


	//----- nvinfo : EIATTR_KPARAM_INFO
	.align		4
.L_49:
        /*0078*/ 	.byte	0x04, 0x17
        /*007a*/ 	.short	(.L_51 - .L_50)
.L_50:
        /*007c*/ 	.word	0x00000000
        /*0080*/ 	.short	0x0002
        /*0082*/ 	.short	0x0010
        /*0084*/ 	.byte	0x00, 0xf5, 0x21, 0x00


	//----- nvinfo : EIATTR_KPARAM_INFO
	.align		4
.L_51:
        /*0088*/ 	.byte	0x04, 0x17
        /*008a*/ 	.short	(.L_53 - .L_52)
.L_52:
        /*008c*/ 	.word	0x00000000
        /*0090*/ 	.short	0x0001
        /*0092*/ 	.short	0x0008
        /*0094*/ 	.byte	0x00, 0xf5, 0x21, 0x00


	//----- nvinfo : EIATTR_KPARAM_INFO
	.align		4
.L_53:
        /*0098*/ 	.byte	0x04, 0x17
        /*009a*/ 	.short	(.L_55 - .L_54)
.L_54:
        /*009c*/ 	.word	0x00000000
        /*00a0*/ 	.short	0x0000
        /*00a2*/ 	.short	0x0000
        /*00a4*/ 	.byte	0x00, 0xf5, 0x21, 0x00


	//----- nvinfo : EIATTR_SPARSE_MMA_MASK
	.align		4
.L_55:
        /*00a8*/ 	.byte	0x03, 0x50
        /*00aa*/ 	.short	0x0000


	//----- nvinfo : EIATTR_MAXREG_COUNT
	.align		4
        /*00ac*/ 	.byte	0x03, 0x1b
        /*00ae*/ 	.short	0x00ff


	//----- nvinfo : EIATTR_NUM_BARRIERS
	.align		4
        /*00b0*/ 	.byte	0x02, 0x4c
        /*00b2*/ 	.byte	0x01
	.zero		1


	//----- nvinfo : EIATTR_MERCURY_ISA_VERSION
	.align		4
        /*00b4*/ 	.byte	0x03, 0x5f
        /*00b6*/ 	.short	0x0101


	//----- nvinfo : EIATTR_VRC_CTA_INIT_COUNT
	.align		4
        /*00b8*/ 	.byte	0x02, 0x4a
	.zero		1
	.zero		1


	//----- nvinfo : EIATTR_EXIT_INSTR_OFFSETS
	.align		4
        /*00bc*/ 	.byte	0x04, 0x1c
        /*00be*/ 	.short	(.L_57 - .L_56)


	//   ....[0]....
.L_56:
        /*00c0*/ 	.word	0x00000e00


	//   ....[1]....
        /*00c4*/ 	.word	0x00000e90


	//----- nvinfo : EIATTR_CBANK_PARAM_SIZE
	.align		4
.L_57:
        /*00c8*/ 	.byte	0x03, 0x19
        /*00ca*/ 	.short	0x0038


	//----- nvinfo : EIATTR_PARAM_CBANK
	.align		4
        /*00cc*/ 	.byte	0x04, 0x0a
        /*00ce*/ 	.short	(.L_59 - .L_58)
	.align		4
.L_58:
        /*00d0*/ 	.word	index@(.nv.constant0._Z28matrixMultiplywithBiasSharedPfS_S_S_iiiiii)
        /*00d4*/ 	.short	0x0380
        /*00d6*/ 	.short	0x0038


	//----- nvinfo : EIATTR_SW_WAR
	.align		4
.L_59:
        /*00d8*/ 	.byte	0x04, 0x36
        /*00da*/ 	.short	(.L_61 - .L_60)
.L_60:
        /*00dc*/ 	.word	0x00000008
.L_61:


//--------------------- .nv.info._Z20matrixMultiplySharedPfS_S_iiiiii --------------------------
	.section	.nv.info._Z20matrixMultiplySharedPfS_S_iiiiii,"",@"SHT_CUDA_INFO"
	.sectionflags	@""
	.align	4


	//----- nvinfo : EIATTR_CUDA_API_VERSION
	.align		4
        /*0000*/ 	.byte	0x04, 0x37
        /*0002*/ 	.short	(.L_63 - .L_62)
.L_62:
        /*0004*/ 	.word	0x00000082


	//----- nvinfo : EIATTR_KPARAM_INFO
	.align		4
.L_63:
        /*0008*/ 	.byte	0x04, 0x17
        /*000a*/ 	.short	(.L_65 - .L_64)
.L_64:
        /*000c*/ 	.word	0x00000000
        /*0010*/ 	.short	0x0008
        /*0012*/ 	.short	0x002c
        /*0014*/ 	.byte	0x00, 0xf0, 0x11, 0x00


	//----- nvinfo : EIATTR_KPARAM_INFO
	.align		4
.L_65:
        /*0018*/ 	.byte	0x04, 0x17
        /*001a*/ 	.short	(.L_67 - .L_66)
.L_66:
        /*001c*/ 	.word	0x00000000
        /*0020*/ 	.short	0x0007
        /*0022*/ 	.short	0x0028
        /*0024*/ 	.byte	0x00, 0xf0, 0x11, 0x00


	//----- nvinfo : EIATTR_KPARAM_INFO
	.align		4
.L_67:
        /*0028*/ 	.byte	0x04, 0x17
        /*002a*/ 	.short	(.L_69 - .L_68)
.L_68:
        /*002c*/ 	.word	0x00000000
        /*0030*/ 	.short	0x0006
        /*0032*/ 	.short	0x0024
        /*0034*/ 	.byte	0x00, 0xf0, 0x11, 0x00


	//----- nvinfo : EIATTR_KPARAM_INFO
	.align		4
.L_69:
        /*0038*/ 	.byte	0x04, 0x17
        /*003a*/ 	.short	(.L_71 - .L_70)
.L_70:
        /*003c*/ 	.word	0x00000000
        /*0040*/ 	.short	0x0005
        /*0042*/ 	.short	0x0020
        /*0044*/ 	.byte	0x00, 0xf0, 0x11, 0x00


	//----- nvinfo : EIATTR_KPARAM_INFO
	.align		4
.L_71:
        /*0048*/ 	.byte	0x04, 0x17
        /*004a*/ 	.short	(.L_73 - .L_72)
.L_72:
        /*004c*/ 	.word	0x00000000
        /*0050*/ 	.short	0x0004
        /*0052*/ 	.short	0x001c
        /*0054*/ 	.byte	0x00, 0xf0, 0x11, 0x00


	//----- nvinfo : EIATTR_KPARAM_INFO
	.align		4
.L_73:
        /*0058*/ 	.byte	0x04, 0x17
        /*005a*/ 	.short	(.L_75 - .L_74)
.L_74:
        /*005c*/ 	.word	0x00000000
        /*0060*/ 	.short	0x0003
        /*0062*/ 	.short	0x0018
        /*0064*/ 	.byte	0x00, 0xf0, 0x11, 0x00


	//----- nvinfo : EIATTR_KPARAM_INFO
	.align		4
.L_75:
        /*0068*/ 	.byte	0x04, 0x17
        /*006a*/ 	.short	(.L_77 - .L_76)
.L_76:
        /*006c*/ 	.word	0x00000000
        /*0070*/ 	.short	0x0002
        /*0072*/ 	.short	0x0010
        /*0074*/ 	.byte	0x00, 0xf5, 0x21, 0x00


	//----- nvinfo : EIATTR_KPARAM_INFO
	.align		4
.L_77:
        /*0078*/ 	.byte	0x04, 0x17
        /*007a*/ 	.short	(.L_79 - .L_78)
.L_78:
        /*007c*/ 	.word	0x00000000
        /*0080*/ 	.short	0x0001
        /*0082*/ 	.short	0x0008
        /*0084*/ 	.byte	0x00, 0xf5, 0x21, 0x00


	//----- nvinfo : EIATTR_KPARAM_INFO
	.align		4
.L_79:
        /*0088*/ 	.byte	0x04, 0x17
        /*008a*/ 	.short	(.L_81 - .L_80)
.L_80:
        /*008c*/ 	.word	0x00000000
        /*0090*/ 	.short	0x0000
        /*0092*/ 	.short	0x0000
        /*0094*/ 	.byte	0x00, 0xf5, 0x21, 0x00


	//----- nvinfo : EIATTR_SPARSE_MMA_MASK
	.align		4
.L_81:
        /*0098*/ 	.byte	0x03, 0x50
        /*009a*/ 	.short	0x0000


	//----- nvinfo : EIATTR_MAXREG_COUNT
	.align		4
        /*009c*/ 	.byte	0x03, 0x1b
        /*009e*/ 	.short	0x00ff


	//----- nvinfo : EIATTR_NUM_BARRIERS
	.align		4
        /*00a0*/ 	.byte	0x02, 0x4c
        /*00a2*/ 	.byte	0x01
	.zero		1


	//----- nvinfo : EIATTR_MERCURY_ISA_VERSION
	.align		4
        /*00a4*/ 	.byte	0x03, 0x5f
        /*00a6*/ 	.short	0x0101


	//----- nvinfo : EIATTR_VRC_CTA_INIT_COUNT
	.align		4
        /*00a8*/ 	.byte	0x02, 0x4a
	.zero		1
	.zero		1


	//----- nvinfo : EIATTR_EXIT_INSTR_OFFSETS
	.align		4
        /*00ac*/ 	.byte	0x04, 0x1c
        /*00ae*/ 	.short	(.L_83 - .L_82)


	//   ....[0]....
.L_82:
        /*00b0*/ 	.word	0x00000e00


	//   ....[1]....
        /*00b4*/ 	.word	0x00000e50


	//----- nvinfo : EIATTR_CBANK_PARAM_SIZE
	.align		4
.L_83:
        /*00b8*/ 	.byte	0x03, 0x19
        /*00ba*/ 	.short	0x0030


	//----- nvinfo : EIATTR_PARAM_CBANK
	.align		4
        /*00bc*/ 	.byte	0x04, 0x0a
        /*00be*/ 	.short	(.L_85 - .L_84)
	.align		4
.L_84:
        /*00c0*/ 	.word	index@(.nv.constant0._Z20matrixMultiplySharedPfS_S_iiiiii)
        /*00c4*/ 	.short	0x0380
        /*00c6*/ 	.short	0x0030


	//----- nvinfo : EIATTR_SW_WAR
	.align		4
.L_85:
        /*00c8*/ 	.byte	0x04, 0x36
        /*00ca*/ 	.short	(.L_87 - .L_86)
.L_86:
        /*00cc*/ 	.word	0x00000008
.L_87:


//--------------------- .nv.callgraph             --------------------------
	.section	.nv.callgraph,"",@"SHT_CUDA_CALLGRAPH"
	.align	4
	.sectionentsize	8
	.align		4
        /*0000*/ 	.word	0x00000000
	.align		4
        /*0004*/ 	.word	0xffffffff
	.align		4
        /*0008*/ 	.word	0x00000000
	.align		4
        /*000c*/ 	.word	0xfffffffe
	.align		4
        /*0010*/ 	.word	0x00000000
	.align		4
        /*0014*/ 	.word	0xfffffffd
	.align		4
        /*0018*/ 	.word	0x00000000
	.align		4
        /*001c*/ 	.word	0xfffffffc


//--------------------- .text._Z21reluActivationForwardPfS_ii --------------------------
	.section	.text._Z21reluActivationForwardPfS_ii,"ax",@progbits
	.align	128
        .global         _Z21reluActivationForwardPfS_ii
        .type           _Z21reluActivationForwardPfS_ii,@function
        .size           _Z21reluActivationForwardPfS_ii,(.L_x_9 - _Z21reluActivationForwardPfS_ii)
        .other          _Z21reluActivationForwardPfS_ii,@"STO_CUDA_ENTRY STV_DEFAULT"
_Z21reluActivationForwardPfS_ii:
.text._Z21reluActivationForwardPfS_ii:
[----:B------:R-:W-:Y:S01]  /*0000*/  LDC R1, c[0x0][0x37c] ;  /* 0x0000df00ff017b82 */ /* 0x000fe20000000800 */
[----:B------:R-:W0:Y:S07]  /*0010*/  S2R R0, SR_TID.X ;  /* 0x0000000000007919 */ /* 0x000e2e0000002100 */
[----:B------:R-:W0:Y:S01]  /*0020*/  S2UR UR6, SR_CTAID.X ;  /* 0x00000000000679c3 */ /* 0x000e220000002500 */
[----:B------:R-:W1:Y:S07]  /*0030*/  LDCU.64 UR4, c[0x0][0x390] ;  /* 0x00007200ff0477ac */ /* 0x000e6e0008000a00 */
[----:B------:R-:W0:Y:S01]  /*0040*/  LDC R7, c[0x0][0x360] ;  /* 0x0000d800ff077b82 */ /* 0x000e220000000800 */
[----:B-1----:R-:W-:Y:S01]  /*0050*/  UIMAD UR4, UR5, UR4, URZ ;  /* 0x00000004050472a4 */ /* 0x002fe2000f8e02ff */
[----:B0-----:R-:W-:-:S05]  /*0060*/  IMAD R7, R7, UR6, R0 ;  /* 0x0000000607077c24 */ /* 0x001fca000f8e0200 */
[----:B------:R-:W-:-:S13]  /*0070*/  ISETP.GE.AND P0, PT, R7, UR4, PT ;  /* 0x0000000407007c0c */ /* 0x000fda000bf06270 */
[----:B------:R-:W-:Y:S05]  /*0080*/  @P0 EXIT ;  /* 0x000000000000094d */ /* 0x000fea0003800000 */
[----:B------:R-:W0:Y:S01]  /*0090*/  LDC.64 R2, c[0x0][0x380] ;  /* 0x0000e000ff027b82 */ /* 0x000e220000000a00 */
[----:B------:R-:W1:Y:S07]  /*00a0*/  LDCU.64 UR4, c[0x0][0x358] ;  /* 0x00006b00ff0477ac */ /* 0x000e6e0008000a00 */
[----:B------:R-:W2:Y:S01]  /*00b0*/  LDC.64 R4, c[0x0][0x388] ;  /* 0x0000e200ff047b82 */ /* 0x000ea20000000a00 */
[----:B0-----:R-:W-:-:S06]  /*00c0*/  IMAD.WIDE R2, R7, 0x4, R2 ;  /* 0x0000000407027825 */ /* 0x001fcc00078e0202 */
[----:B-1----:R-:W3:Y:S01]  /*00d0*/  LDG.E R2, desc[UR4][R2.64] ;  /* 0x0000000402027981 */ /* 0x002ee2000c1e1900 */
[----:B--2---:R-:W-:Y:S01]  /*00e0*/  IMAD.WIDE R4, R7, 0x4, R4 ;  /* 0x0000000407047825 */ /* 0x004fe200078e0204 */
[----:B---3--:R-:W-:-:S05]  /*00f0*/  FMNMX R7, RZ, R2, !PT ;  /* 0x00000002ff077209 */ /* 0x008fca0007800000 */
[----:B------:R-:W-:Y:S01]  /*0100*/  STG.E desc[UR4][R4.64], R7 ;  /* 0x0000000704007986 */ /* 0x000fe2000c101904 */
[----:B------:R-:W-:Y:S05]  /*0110*/  EXIT ;  /* 0x000000000000794d */ /* 0x000fea0003800000 */
.L_x_0:
[----:B------:R-:W-:-:S00]  /*0120*/  BRA `(.L_x_0) ;  /* 0xfffffffc00fc7947 */ /* 0x000fc0000383ffff */
[----:B------:R-:W-:-:S00]  /*0130*/  NOP ;  /* 0x0000000000007918 */ /* 0x000fc00000000000 */
        /* <DEDUP_REMOVED lines=12> */
.L_x_9:


//--------------------- .text._Z28matrixMultiplywithBiasSharedPfS_S_S_iiiiii --------------------------
	.section	.text._Z28matrixMultiplywithBiasSharedPfS_S_S_iiiiii,"ax",@progbits
	.align	128
        .global         _Z28matrixMultiplywithBiasSharedPfS_S_S_iiiiii
        .type           _Z28matrixMultiplywithBiasSharedPfS_S_S_iiiiii,@function
        .size           _Z28matrixMultiplywithBiasSharedPfS_S_S_iiiiii,(.L_x_10 - _Z28matrixMultiplywithBiasSharedPfS_S_S_iiiiii)
        .other          _Z28matrixMultiplywithBiasSharedPfS_S_S_iiiiii,@"STO_CUDA_ENTRY STV_DEFAULT"
_Z28matrixMultiplywithBiasSharedPfS_S_S_iiiiii:
.text._Z28matrixMultiplywithBiasSharedPfS_S_S_iiiiii:
[----:B------:R-:W-:Y:S01]  /*0000*/  LDC R1, c[0x0][0x37c] ;  /* 0x0000df00ff017b82 */ /* 0x000fe20000000800 */
[----:B------:R-:W0:Y:S07]  /*0010*/  S2R R7, SR_TID.Y ;  /* 0x0000000000077919 */ /* 0x000e2e0000002200 */
[----:B------:R-:W1:Y:S01]  /*0020*/  S2UR UR6, SR_CgaCtaId ;  /* 0x00000000000679c3 */ /* 0x000e620000008800 */
[----:B------:R-:W-:Y:S01]  /*0030*/  UMOV UR4, 0x400 ;  /* 0x0000040000047882 */ /* 0x000fe20000000000 */
[----:B------:R-:W2:Y:S01]  /*0040*/  LDCU UR7, c[0x0][0x3a4] ;  /* 0x00007480ff0777ac */ /* 0x000ea20008000800 */
[----:B------:R-:W3:Y:S01]  /*0050*/  S2R R6, SR_TID.X ;  /* 0x0000000000067919 */ /* 0x000ee20000002100 */
[----:B------:R-:W-:Y:S01]  /*0060*/  HFMA2 R13, -RZ, RZ, 0, 0 ;  /* 0x00000000ff0d7431 */ /* 0x000fe200000001ff */
[----:B------:R-:W-:Y:S01]  /*0070*/  UIADD3 UR5, UPT, UPT, UR4, 0x400, URZ ;  /* 0x0000040004057890 */ /* 0x000fe2000fffe0ff */
[----:B------:R-:W4:Y:S01]  /*0080*/  S2R R0, SR_CTAID.Y ;  /* 0x0000000000007919 */ /* 0x000f220000002600 */
[----:B------:R-:W0:Y:S01]  /*0090*/  LDCU.64 UR10, c[0x0][0x358] ;  /* 0x00006b00ff0a77ac */ /* 0x000e220008000a00 */
[----:B------:R-:W5:Y:S01]  /*00a0*/  S2R R5, SR_CTAID.X ;  /* 0x0000000000057919 */ /* 0x000f620000002500 */
[----:B--2---:R-:W-:-:S02]  /*00b0*/  UISETP.GE.AND UP0, UPT, UR7, -0xe, UPT ;  /* 0xfffffff20700788c */ /* 0x004fc4000bf06270 */
[----:B-1----:R-:W-:Y:S02]  /*00c0*/  ULEA UR4, UR6, UR4, 0x18 ;  /* 0x0000000406047291 */ /* 0x002fe4000f8ec0ff */
[----:B------:R-:W-:Y:S01]  /*00d0*/  ULEA UR5, UR6, UR5, 0x18 ;  /* 0x0000000506057291 */ /* 0x000fe2000f8ec0ff */
[----:B------:R-:W4:Y:S03]  /*00e0*/  LDCU UR6, c[0x0][0x364] ;  /* 0x00006c80ff0677ac */ /* 0x000f260008000800 */
[C---:B0-----:R-:W-:Y:S02]  /*00f0*/  LEA R3, R7.reuse, UR4, 0x6 ;  /* 0x0000000407037c11 */ /* 0x041fe4000f8e30ff */
[----:B------:R-:W-:Y:S02]  /*0100*/  LEA R21, R7, UR5, 0x6 ;  /* 0x0000000507157c11 */ /* 0x000fe4000f8e30ff */
[C---:B---3--:R-:W-:Y:S01]  /*0110*/  LEA R23, R6.reuse, R3, 0x2 ;  /* 0x0000000306177211 */ /* 0x048fe200078e10ff */
[----:B------:R-:W5:Y:S01]  /*0120*/  LDCU UR4, c[0x0][0x360] ;  /* 0x00006c00ff0477ac */ /* 0x000f620008000800 */
[----:B------:R-:W-:-:S03]  /*0130*/  LEA R21, R6, R21, 0x2 ;  /* 0x0000001506157211 */ /* 0x000fc600078e10ff */
[----:B------:R0:W-:Y:S04]  /*0140*/  STS [R23], RZ ;  /* 0x000000ff17007388 */ /* 0x0001e80000000800 */
[----:B------:R0:W-:Y:S01]  /*0150*/  STS [R21], RZ ;  /* 0x000000ff15007388 */ /* 0x0001e20000000800 */
[----:B----4-:R-:W-:Y:S02]  /*0160*/  IMAD R17, R0, UR6, R7 ;  /* 0x0000000600117c24 */ /* 0x010fe4000f8e0207 */
[----:B-----5:R-:W-:Y:S01]  /*0170*/  IMAD R0, R5, UR4, R6 ;  /* 0x0000000405007c24 */ /* 0x020fe2000f8e0206 */
[----:B0-----:R-:W-:Y:S06]  /*0180*/  BRA.U !UP0, `(.L_x_1) ;  /* 0x0000000d08107547 */ /* 0x001fec000b800000 */
[----:B------:R-:W-:Y:S01]  /*0190*/  UISETP.GE.AND UP0, UPT, UR7, 0x11, UPT ;  /* 0x000000110700788c */ /* 0x000fe2000bf06270 */
[----:B------:R-:W-:Y:S01]  /*01a0*/  LEA R2, R6, UR5, 0x2 ;  /* 0x0000000506027c11 */ /* 0x000fe2000f8e10ff */
[----:B------:R-:W-:Y:S01]  /*01b0*/  UIADD3 UR4, UPT, UPT, UR7, -0x1, URZ ;  /* 0xffffffff07047890 */ /* 0x000fe2000fffe0ff */
[----:B------:R-:W-:-:S03]  /*01c0*/  MOV R13, RZ ;  /* 0x000000ff000d7202 */ /* 0x000fc60000000f00 */
[----:B------:R-:W-:-:S04]  /*01d0*/  USHF.R.S32.HI UR6, URZ, 0x1f, UR4 ;  /* 0x0000001fff067899 */ /* 0x000fc80008011404 */
[----:B------:R-:W-:-:S03]  /*01e0*/  ULEA.HI UR6, UR6, UR4, URZ, 0x4 ;  /* 0x0000000406067291 */ /* 0x000fc6000f8f20ff */
[----:B------:R-:W-:Y:S01]  /*01f0*/  UMOV UR4, URZ ;  /* 0x000000ff00047c82 */ /* 0x000fe20008000000 */
[----:B------:R-:W-:Y:S01]  /*0200*/  USHF.R.S32.HI UR6, URZ, 0x4, UR6 ;  /* 0x00000004ff067899 */ /* 0x000fe20008011406 */
[----:B------:R-:W-:Y:S11]  /*0210*/  BRA.U !UP0, `(.L_x_2) ;  /* 0x0000000508fc7547 */ /* 0x000ff6000b800000 */
[----:B------:R-:W0:Y:S01]  /*0220*/  LDC.64 R4, c[0x0][0x3a8] ;  /* 0x0000ea00ff047b82 */ /* 0x000e220000000a00 */
[----:B------:R-:W1:Y:S01]  /*0230*/  LDCU UR12, c[0x0][0x3a0] ;  /* 0x00007400ff0c77ac */ /* 0x000e620008000800 */
[----:B------:R-:W-:Y:S01]  /*0240*/  IADD3 R9, PT, PT, R7, 0x10, RZ ;  /* 0x0000001007097810 */ /* 0x000fe20007ffe0ff */
[C---:B------:R-:W-:Y:S01]  /*0250*/  IMAD R18, R17.reuse, UR7, R6 ;  /* 0x0000000711127c24 */ /* 0x040fe2000f8e0206 */
[----:B------:R-:W-:Y:S01]  /*0260*/  MOV R13, RZ ;  /* 0x000000ff000d7202 */ /* 0x000fe20000000f00 */
[----:B------:R-:W2:Y:S01]  /*0270*/  LDCU UR9, c[0x0][0x3ac] ;  /* 0x00007580ff0977ac */ /* 0x000ea20008000800 */
[----:B------:R-:W-:Y:S02]  /*0280*/  MOV R16, R6 ;  /* 0x0000000600107202 */ /* 0x000fe40000000f00 */
[----:B------:R-:W-:Y:S01]  /*0290*/  MOV R19, R7 ;  /* 0x0000000700137202 */ /* 0x000fe20000000f00 */
[----:B------:R-:W-:Y:S01]  /*02a0*/  UIADD3 UR4, UPT, UPT, UR6, 0x1, URZ ;  /* 0x0000000106047890 */ /* 0x000fe2000fffe0ff */
[----:B------:R-:W-:Y:S01]  /*02b0*/  IADD3 R18, PT, PT, R18, 0x10, RZ ;  /* 0x0000001012127810 */ /* 0x000fe20007ffe0ff */
[----:B------:R-:W3:Y:S02]  /*02c0*/  LDCU UR8, c[0x0][0x3a4] ;  /* 0x00007480ff0877ac */ /* 0x000ee40008000800 */
[----:B------:R-:W-:Y:S01]  /*02d0*/  ULOP3.LUT UR5, UR4, 0x7ffffffe, URZ, 0xc0, !UPT ;  /* 0x7ffffffe04057892 */ /* 0x000fe2000f8ec0ff */
[----:B-1----:R-:W-:-:S03]  /*02e0*/  ISETP.GE.AND P1, PT, R17, UR12, PT ;  /* 0x0000000c11007c0c */ /* 0x002fc6000bf26270 */
[----:B------:R-:W-:Y:S01]  /*02f0*/  UIADD3 UR5, UPT, UPT, -UR5, URZ, URZ ;  /* 0x000000ff05057290 */ /* 0x000fe2000fffe1ff */
[--C-:B--2---:R-:W-:Y:S02]  /*0300*/  IMAD R22, R9, UR9, R0.reuse ;  /* 0x0000000909167c24 */ /* 0x104fe4000f8e0200 */
[----:B------:R-:W-:-:S09]  /*0310*/  IMAD R20, R7, UR9, R0 ;  /* 0x0000000907147c24 */ /* 0x000fd2000f8e0200 */
.L_x_3:
[----:B0-----:R-:W-:Y:S01]  /*0320*/  ISETP.GE.AND P0, PT, R0, R5, PT ;  /* 0x000000050000720c */ /* 0x001fe20003f06270 */
[----:B---3--:R-:W-:Y:S01]  /*0330*/  UMOV UR7, UR8 ;  /* 0x0000000800077c82 */ /* 0x008fe20008000000 */
[----:B------:R-:W-:Y:S02]  /*0340*/  CS2R R24, SRZ ;  /* 0x0000000000187805 */ /* 0x000fe4000001ff00 */
[----:B------:R-:W-:Y:S02]  /*0350*/  ISETP.GE.U32.OR P2, PT, R16, UR7, P1 ;  /* 0x0000000710007c0c */ /* 0x000fe40008f46470 */
[----:B------:R-:W-:Y:S02]  /*0360*/  CS2R R26, SRZ ;  /* 0x00000000001a7805 */ /* 0x000fe4000001ff00 */
[----:B------:R-:W-:-:S09]  /*0370*/  ISETP.GE.U32.OR P3, PT, R19, R4, P0 ;  /* 0x000000041300720c */ /* 0x000fd20000766470 */
[----:B------:R-:W0:Y:S01]  /*0380*/  @!P2 LDC.64 R10, c[0x0][0x380] ;  /* 0x0000e000ff0aab82 */ /* 0x000e220000000a00 */
[----:B------:R-:W-:-:S07]  /*0390*/  @!P2 IADD3 R15, PT, PT, R18, -0x10, RZ ;  /* 0xfffffff0120fa810 */ /* 0x000fce0007ffe0ff */
[----:B------:R-:W1:Y:S01]  /*03a0*/  @!P3 LDC.64 R8, c[0x0][0x388] ;  /* 0x0000e200ff08bb82 */ /* 0x000e620000000a00 */
[----:B0-----:R-:W-:-:S05]  /*03b0*/  @!P2 IMAD.WIDE.U32 R10, R15, 0x4, R10 ;  /* 0x000000040f0aa825 */ /* 0x001fca00078e000a */
[----:B------:R-:W2:Y:S01]  /*03c0*/  @!P2 LDG.E R25, desc[UR10][R10.64] ;  /* 0x0000000a0a19a981 */ /* 0x000ea2000c1e1900 */
[----:B-1----:R-:W-:-:S05]  /*03d0*/  @!P3 IMAD.WIDE.U32 R8, R20, 0x4, R8 ;  /* 0x000000041408b825 */ /* 0x002fca00078e0008 */
[----:B------:R-:W3:Y:S01]  /*03e0*/  @!P3 LDG.E R27, desc[UR10][R8.64] ;  /* 0x0000000a081bb981 */ /* 0x000ee2000c1e1900 */
[----:B------:R-:W-:Y:S02]  /*03f0*/  IADD3 R12, PT, PT, R16, 0x10, RZ ;  /* 0x00000010100c7810 */ /* 0x000fe40007ffe0ff */
[----:B------:R-:W-:Y:S02]  /*0400*/  IADD3 R15, PT, PT, R19, 0x10, RZ ;  /* 0x00000010130f7810 */ /* 0x000fe40007ffe0ff */
[----:B------:R-:W-:Y:S02]  /*0410*/  ISETP.GE.U32.OR P2, PT, R12, UR7, P1 ;  /* 0x000000070c007c0c */ /* 0x000fe40008f46470 */
[----:B------:R-:W-:-:S11]  /*0420*/  ISETP.GE.U32.OR P0, PT, R15, R4, P0 ;  /* 0x000000040f00720c */ /* 0x000fd60000706470 */
[----:B------:R-:W0:Y:S08]  /*0430*/  @!P2 LDC.64 R28, c[0x0][0x380] ;  /* 0x0000e000ff1cab82 */ /* 0x000e300000000a00 */
[----:B------:R-:W1:Y:S01]  /*0440*/  @!P0 LDC.64 R14, c[0x0][0x388] ;  /* 0x0000e200ff0e8b82 */ /* 0x000e620000000a00 */
[----:B0-----:R-:W-:-:S04]  /*0450*/  @!P2 IMAD.WIDE.U32 R28, R18, 0x4, R28 ;  /* 0x00000004121ca825 */ /* 0x001fc800078e001c */
[----:B-1----:R-:W-:Y:S01]  /*0460*/  @!P0 IMAD.WIDE.U32 R14, R22, 0x4, R14 ;  /* 0x00000004160e8825 */ /* 0x002fe200078e000e */
[----:B--2---:R-:W-:Y:S04]  /*0470*/  STS [R23], R25 ;  /* 0x0000001917007388 */ /* 0x004fe80000000800 */
[----:B---3--:R-:W-:Y:S01]  /*0480*/  STS [R21], R27 ;  /* 0x0000001b15007388 */ /* 0x008fe20000000800 */
[----:B------:R-:W-:Y:S06]  /*0490*/  BAR.SYNC.DEFER_BLOCKING 0x0 ;  /* 0x0000000000007b1d */ /* 0x000fec0000010000 */
[----:B------:R-:W-:Y:S04]  /*04a0*/  LDS R12, [R2] ;  /* 0x00000000020c7984 */ /* 0x000fe80000000800 */
[----:B------:R-:W0:Y:S04]  /*04b0*/  LDS.128 R8, [R3] ;  /* 0x0000000003087984 */ /* 0x000e280000000c00 */
[----:B------:R-:W2:Y:S04]  /*04c0*/  @!P2 LDG.E R26, desc[UR10][R28.64] ;  /* 0x0000000a1c1aa981 */ /* 0x000ea8000c1e1900 */
[----:B------:R1:W3:Y:S04]  /*04d0*/  @!P0 LDG.E R24, desc[UR10][R14.64] ;  /* 0x0000000a0e188981 */ /* 0x0002e8000c1e1900 */
[----:B------:R-:W4:Y:S04]  /*04e0*/  LDS R25, [R2+0x40] ;  /* 0x0000400002197984 */ /* 0x000f280000000800 */
[----:B-1----:R-:W-:Y:S01]  /*04f0*/  LDS R15, [R2+0x240] ;  /* 0x00024000020f7984 */ /* 0x002fe20000000800 */
[----:B0-----:R-:W-:-:S03]  /*0500*/  FFMA R8, R8, R12, R13 ;  /* 0x0000000c08087223 */ /* 0x001fc6000000000d */
[----:B------:R-:W0:Y:S04]  /*0510*/  LDS R12, [R2+0x80] ;  /* 0x00008000020c7984 */ /* 0x000e280000000800 */
[----:B------:R-:W1:Y:S01]  /*0520*/  LDS R13, [R2+0xc0] ;  /* 0x0000c000020d7984 */ /* 0x000e620000000800 */
[----:B----4-:R-:W-:-:S03]  /*0530*/  FFMA R9, R25, R9, R8 ;  /* 0x0000000919097223 */ /* 0x010fc60000000008 */
[----:B------:R-:W-:Y:S01]  /*0540*/  LDS R25, [R2+0x140] ;  /* 0x0001400002197984 */ /* 0x000fe20000000800 */
[----:B0-----:R-:W-:-:S03]  /*0550*/  FFMA R10, R12, R10, R9 ;  /* 0x0000000a0c0a7223 */ /* 0x001fc60000000009 */
[----:B------:R-:W-:Y:S01]  /*0560*/  LDS R12, [R2+0x100] ;  /* 0x00010000020c7984 */ /* 0x000fe20000000800 */
[----:B-1----:R-:W-:-:S03]  /*0570*/  FFMA R13, R13, R11, R10 ;  /* 0x0000000b0d0d7223 */ /* 0x002fc6000000000a */
[----:B------:R-:W0:Y:S02]  /*0580*/  LDS.128 R8, [R3+0x10] ;  /* 0x0000100003087984 */ /* 0x000e240000000c00 */
[----:B0-----:R-:W-:Y:S02]  /*0590*/  FFMA R8, R8, R12, R13 ;  /* 0x0000000c08087223 */ /* 0x001fe4000000000d */
[----:B------:R-:W0:Y:S04]  /*05a0*/  LDS R12, [R2+0x180] ;  /* 0x00018000020c7984 */ /* 0x000e280000000800 */
[----:B------:R-:W1:Y:S01]  /*05b0*/  LDS R13, [R2+0x1c0] ;  /* 0x0001c000020d7984 */ /* 0x000e620000000800 */
[----:B------:R-:W-:-:S03]  /*05c0*/  FFMA R9, R25, R9, R8 ;  /* 0x0000000919097223 */ /* 0x000fc60000000008 */
        /* <DEDUP_REMOVED lines=16> */
[----:B--2---:R-:W-:Y:S04]  /*06d0*/  STS [R23], R26 ;  /* 0x0000001a17007388 */ /* 0x004fe80000000800 */
[----:B---3--:R-:W-:Y:S01]  /*06e0*/  STS [R21], R24 ;  /* 0x0000001815007388 */ /* 0x008fe20000000800 */
[----:B------:R-:W-:Y:S01]  /*06f0*/  BAR.SYNC.DEFER_BLOCKING 0x0 ;  /* 0x0000000000007b1d */ /* 0x000fe20000010000 */
[----:B------:R-:W-:-:S05]  /*0700*/  FFMA R9, R15, R9, R12 ;  /* 0x000000090f097223 */ /* 0x000fca000000000c */
[----:B------:R-:W-:Y:S04]  /*0710*/  LDS R27, [R2] ;  /* 0x00000000021b7984 */ /* 0x000fe80000000800 */
[----:B------:R-:W1:Y:S01]  /*0720*/  LDS.128 R12, [R3] ;  /* 0x00000000030c7984 */ /* 0x000e620000000c00 */
[----:B------:R-:W-:-:S03]  /*0730*/  FFMA R9, R25, R10, R9 ;  /* 0x0000000a19097223 */ /* 0x000fc60000000009 */
[----:B------:R-:W2:Y:S04]  /*0740*/  LDS R28, [R2+0x40] ;  /* 0x00004000021c7984 */ /* 0x000ea80000000800 */
[----:B------:R-:W3:Y:S01]  /*0750*/  LDS R25, [R2+0x80] ;  /* 0x0000800002197984 */ /* 0x000ee20000000800 */
[----:B0-----:R-:W-:-:S03]  /*0760*/  FFMA R9, R8, R11, R9 ;  /* 0x0000000b08097223 */ /* 0x001fc60000000009 */
[----:B------:R-:W-:Y:S04]  /*0770*/  LDS R26, [R2+0x100] ;  /* 0x00010000021a7984 */ /* 0x000fe80000000800 */
[----:B------:R-:W-:Y:S01]  /*0780*/  LDS R24, [R2+0x140] ;  /* 0x0001400002187984 */ /* 0x000fe20000000800 */
[----:B-1----:R-:W-:-:S03]  /*0790*/  FFMA R27, R12, R27, R9 ;  /* 0x0000001b0c1b7223 */ /* 0x002fc60000000009 */
[----:B------:R-:W0:Y:S04]  /*07a0*/  LDS R12, [R2+0xc0] ;  /* 0x0000c000020c7984 */ /* 0x000e280000000800 */
[----:B------:R-:W1:Y:S01]  /*07b0*/  LDS.128 R8, [R3+0x10] ;  /* 0x0000100003087984 */ /* 0x000e620000000c00 */
[----:B--2---:R-:W-:-:S03]  /*07c0*/  FFMA R28, R28, R13, R27 ;  /* 0x0000000d1c1c7223 */ /* 0x004fc6000000001b */
[----:B------:R-:W-:Y:S01]  /*07d0*/  LDS R27, [R2+0x200] ;  /* 0x00020000021b7984 */ /* 0x000fe20000000800 */
[----:B---3--:R-:W-:-:S03]  /*07e0*/  FFMA R13, R25, R14, R28 ;  /* 0x0000000e190d7223 */ /* 0x008fc6000000001c */
[----:B------:R-:W2:Y:S01]  /*07f0*/  LDS R25, [R2+0x180] ;  /* 0x0001800002197984 */ /* 0x000ea20000000800 */
[----:B0-----:R-:W-:-:S04]  /*0800*/  FFMA R13, R12, R15, R13 ;  /* 0x0000000f0c0d7223 */ /* 0x001fc8000000000d */
[----:B-1----:R-:W-:Y:S02]  /*0810*/  FFMA R13, R8, R26, R13 ;  /* 0x0000001a080d7223 */ /* 0x002fe4000000000d */
[----:B------:R-:W0:Y:S02]  /*0820*/  LDS R8, [R2+0x1c0] ;  /* 0x0001c00002087984 */ /* 0x000e240000000800 */
[----:B------:R-:W-:Y:S02]  /*0830*/  FFMA R26, R24, R9, R13 ;  /* 0x00000009181a7223 */ /* 0x000fe4000000000d */
[----:B------:R-:W1:Y:S04]  /*0840*/  LDS.128 R12, [R3+0x20] ;  /* 0x00002000030c7984 */ /* 0x000e680000000c00 */
[----:B------:R-:W3:Y:S01]  /*0850*/  LDS R24, [R2+0x240] ;  /* 0x0002400002187984 */ /* 0x000ee20000000800 */
[----:B--2---:R-:W-:-:S03]  /*0860*/  FFMA R9, R25, R10, R26 ;  /* 0x0000000a19097223 */ /* 0x004fc6000000001a */
[----:B------:R-:W2:Y:S01]  /*0870*/  LDS R25, [R2+0x280] ;  /* 0x0002800002197984 */ /* 0x000ea20000000800 */
[----:B0-----:R-:W-:-:S04]  /*0880*/  FFMA R9, R8, R11, R9 ;  /* 0x0000000b08097223 */ /* 0x001fc80000000009 */
[----:B-1----:R-:W-:Y:S02]  /*0890*/  FFMA R9, R12, R27, R9 ;  /* 0x0000001b0c097223 */ /* 0x002fe40000000009 */
[----:B------:R-:W0:Y:S02]  /*08a0*/  LDS R12, [R2+0x2c0] ;  /* 0x0002c000020c7984 */ /* 0x000e240000000800 */
[----:B---3--:R-:W-:Y:S02]  /*08b0*/  FFMA R24, R24, R13, R9 ;  /* 0x0000000d18187223 */ /* 0x008fe40000000009 */
[----:B------:R-:W-:Y:S04]  /*08c0*/  LDS R13, [R2+0x300] ;  /* 0x00030000020d7984 */ /* 0x000fe80000000800 */
[----:B------:R-:W1:Y:S01]  /*08d0*/  LDS.128 R8, [R3+0x30] ;  /* 0x0000300003087984 */ /* 0x000e620000000c00 */
[----:B--2---:R-:W-:-:S03]  /*08e0*/  FFMA R25, R25, R14, R24 ;  /* 0x0000000e19197223 */ /* 0x004fc60000000018 */
[----:B------:R-:W2:Y:S04]  /*08f0*/  LDS R27, [R2+0x340] ;  /* 0x00034000021b7984 */ /* 0x000ea80000000800 */
[----:B------:R-:W3:Y:S04]  /*0900*/  LDS R24, [R2+0x380] ;  /* 0x0003800002187984 */ /* 0x000ee80000000800 */
[----:B------:R-:W4:Y:S01]  /*0910*/  LDS R14, [R2+0x3c0] ;  /* 0x0003c000020e7984 */ /* 0x000f220000000800 */
[----:B------:R-:W-:-:S04]  /*0920*/  UIADD3 UR5, UPT, UPT, UR5, 0x2, URZ ;  /* 0x0000000205057890 */ /* 0x000fc8000fffe0ff */
[----:B------:R-:W-:Y:S01]  /*0930*/  UISETP.NE.AND UP0, UPT, UR5, URZ, UPT ;  /* 0x000000ff0500728c */ /* 0x000fe2000bf05270 */
[----:B0-----:R-:W-:-:S04]  /*0940*/  FFMA R15, R12, R15, R25 ;  /* 0x0000000f0c0f7223 */ /* 0x001fc80000000019 */
[----:B-1----:R-:W-:-:S04]  /*0950*/  FFMA R8, R8, R13, R15 ;  /* 0x0000000d08087223 */ /* 0x002fc8000000000f */
[----:B--2---:R-:W-:-:S04]  /*0960*/  FFMA R9, R27, R9, R8 ;  /* 0x000000091b097223 */ /* 0x004fc80000000008 */
[----:B---3--:R-:W-:Y:S01]  /*0970*/  FFMA R9, R24, R10, R9 ;  /* 0x0000000a18097223 */ /* 0x008fe20000000009 */
[----:B------:R-:W-:Y:S02]  /*0980*/  IADD3 R19, PT, PT, R19, 0x20, RZ ;  /* 0x0000002013137810 */ /* 0x000fe40007ffe0ff */
[----:B------:R-:W-:Y:S01]  /*0990*/  IADD3 R16, PT, PT, R16, 0x20, RZ ;  /* 0x0000002010107810 */ /* 0x000fe20007ffe0ff */
[----:B----4-:R-:W-:Y:S01]  /*09a0*/  FFMA R13, R14, R11, R9 ;  /* 0x0000000b0e0d7223 */ /* 0x010fe20000000009 */
[C---:B------:R-:W-:Y:S02]  /*09b0*/  LEA R20, R5.reuse, R20, 0x5 ;  /* 0x0000001405147211 */ /* 0x040fe400078e28ff */
[----:B------:R-:W-:Y:S02]  /*09c0*/  IADD3 R18, PT, PT, R18, 0x20, RZ ;  /* 0x0000002012127810 */ /* 0x000fe40007ffe0ff */
[----:B------:R-:W-:Y:S01]  /*09d0*/  LEA R22, R5, R22, 0x5 ;  /* 0x0000001605167211 */ /* 0x000fe200078e28ff */
[----:B------:R-:W-:Y:S06]  /*09e0*/  BRA.U UP0, `(.L_x_3) ;  /* 0xfffffff9004c7547 */ /* 0x000fec000b83ffff */
[----:B------:R-:W-:-:S04]  /*09f0*/  USHF.L.U32 UR4, UR4, 0x4, URZ ;  /* 0x0000000404047899 */ /* 0x000fc800080006ff */
[----:B------:R-:W-:-:S12]  /*0a00*/  ULOP3.LUT UR4, UR4, 0xffffffe0, URZ, 0xc0, !UPT ;  /* 0xffffffe004047892 */ /* 0x000fd8000f8ec0ff */
.L_x_2:
[----:B------:R-:W-:-:S04]  /*0a10*/  ULOP3.LUT UR6, UR6, 0x1, URZ, 0xc0, !UPT ;  /* 0x0000000106067892 */ /* 0x000fc8000f8ec0ff */
[----:B------:R-:W-:-:S09]  /*0a20*/  UISETP.NE.U32.AND UP0, UPT, UR6, 0x1, UPT ;  /* 0x000000010600788c */ /* 0x000fd2000bf05070 */
[----:B------:R-:W-:Y:S05]  /*0a30*/  BRA.U !UP0, `(.L_x_1) ;  /* 0x0000000108e47547 */ /* 0x000fea000b800000 */
[----:B------:R-:W0:Y:S01]  /*0a40*/  LDCU.64 UR8, c[0x0][0x3a8] ;  /* 0x00007500ff0877ac */ /* 0x000e220008000a00 */
[----:B------:R-:W-:Y:S01]  /*0a50*/  IADD3 R6, PT, PT, R6, UR4, RZ ;  /* 0x0000000406067c10 */ /* 0x000fe2000fffe0ff */
[----:B------:R-:W-:Y:S01]  /*0a60*/  HFMA2 R12, -RZ, RZ, 0, 0 ;  /* 0x00000000ff0c7431 */ /* 0x000fe200000001ff */
[----:B------:R-:W-:Y:S01]  /*0a70*/  IADD3 R15, PT, PT, R7, UR4, RZ ;  /* 0x00000004070f7c10 */ /* 0x000fe2000fffe0ff */
[----:B------:R-:W1:Y:S01]  /*0a80*/  LDCU UR5, c[0x0][0x3a0] ;  /* 0x00007400ff0577ac */ /* 0x000e620008000800 */
[----:B------:R-:W-:Y:S02]  /*0a90*/  ISETP.GE.U32.AND P0, PT, R6, UR7, PT ;  /* 0x0000000706007c0c */ /* 0x000fe4000bf06070 */
[----:B------:R-:W-:Y:S02]  /*0aa0*/  MOV R18, RZ ;  /* 0x000000ff00127202 */ /* 0x000fe40000000f00 */
[----:B0-----:R-:W-:Y:S02]  /*0ab0*/  ISETP.GE.U32.AND P1, PT, R15, UR8, PT ;  /* 0x000000080f007c0c */ /* 0x001fe4000bf26070 */
[----:B-1----:R-:W-:-:S02]  /*0ac0*/  ISETP.GE.OR P0, PT, R17, UR5, P0 ;  /* 0x0000000511007c0c */ /* 0x002fc40008706670 */
[----:B------:R-:W-:-:S11]  /*0ad0*/  ISETP.GE.OR P1, PT, R0, UR9, P1 ;  /* 0x0000000900007c0c */ /* 0x000fd60008f26670 */
[----:B------:R-:W0:Y:S01]  /*0ae0*/  @!P0 LDC.64 R8, c[0x0][0x380] ;  /* 0x0000e000ff088b82 */ /* 0x000e220000000a00 */
[----:B------:R-:W-:Y:S02]  /*0af0*/  @!P0 IMAD R7, R17, UR7, R6 ;  /* 0x0000000711078c24 */ /* 0x000fe4000f8e0206 */
[----:B------:R-:W-:-:S05]  /*0b00*/  @!P1 IMAD R15, R15, UR9, R0 ;  /* 0x000000090f0f9c24 */ /* 0x000fca000f8e0200 */
[----:B------:R-:W1:Y:S01]  /*0b10*/  @!P1 LDC.64 R4, c[0x0][0x388] ;  /* 0x0000e200ff049b82 */ /* 0x000e620000000a00 */
[----:B0-----:R-:W-:-:S05]  /*0b20*/  @!P0 IMAD.WIDE.U32 R8, R7, 0x4, R8 ;  /* 0x0000000407088825 */ /* 0x001fca00078e0008 */
[----:B------:R-:W2:Y:S01]  /*0b30*/  @!P0 LDG.E R12, desc[UR10][R8.64] ;  /* 0x0000000a080c8981 */ /* 0x000ea2000c1e1900 */
[----:B-1----:R-:W-:-:S05]  /*0b40*/  @!P1 IMAD.WIDE.U32 R14, R15, 0x4, R4 ;  /* 0x000000040f0e9825 */ /* 0x002fca00078e0004 */
[----:B------:R-:W3:Y:S04]  /*0b50*/  @!P1 LDG.E R18, desc[UR10][R14.64] ;  /* 0x0000000a0e129981 */ /* 0x000ee8000c1e1900 */
[----:B--2---:R-:W-:Y:S04]  /*0b60*/  STS [R23], R12 ;  /* 0x0000000c17007388 */ /* 0x004fe80000000800 */
[----:B---3--:R-:W-:Y:S01]  /*0b70*/  STS [R21], R18 ;  /* 0x0000001215007388 */ /* 0x008fe20000000800 */
[----:B------:R-:W-:Y:S06]  /*0b80*/  BAR.SYNC.DEFER_BLOCKING 0x0 ;  /* 0x0000000000007b1d */ /* 0x000fec0000010000 */
[----:B------:R-:W-:Y:S04]  /*0b90*/  LDS R20, [R2] ;  /* 0x0000000002147984 */ /* 0x000fe80000000800 */
[----:B------:R-:W0:Y:S04]  /*0ba0*/  LDS.128 R4, [R3] ;  /* 0x0000000003047984 */ /* 0x000e280000000c00 */
[----:B------:R-:W1:Y:S04]  /*0bb0*/  LDS R25, [R2+0x40] ;  /* 0x0000400002197984 */ /* 0x000e680000000800 */
[----:B------:R-:W2:Y:S04]  /*0bc0*/  LDS R27, [R2+0x80] ;  /* 0x00008000021b7984 */ /* 0x000ea80000000800 */
[----:B------:R-:W3:Y:S04]  /*0bd0*/  LDS R24, [R2+0xc0] ;  /* 0x0000c00002187984 */ /* 0x000ee80000000800 */
[----:B------:R-:W-:Y:S04]  /*0be0*/  LDS R19, [R2+0x100] ;  /* 0x0001000002137984 */ /* 0x000fe80000000800 */
[----:B------:R-:W4:Y:S04]  /*0bf0*/  LDS.128 R8, [R3+0x10] ;  /* 0x0000100003087984 */ /* 0x000f280000000c00 */
[----:B------:R-:W5:Y:S04]  /*0c00*/  LDS R16, [R2+0x140] ;  /* 0x0001400002107984 */ /* 0x000f680000000800 */
[----:B------:R-:W5:Y:S04]  /*0c10*/  LDS R23, [R2+0x180] ;  /* 0x0001800002177984 */ /* 0x000f680000000800 */
[----:B------:R-:W5:Y:S04]  /*0c20*/  LDS R18, [R2+0x1c0] ;  /* 0x0001c00002127984 */ /* 0x000f680000000800 */
[----:B------:R-:W-:Y:S01]  /*0c30*/  LDS R21, [R2+0x200] ;  /* 0x0002000002157984 */ /* 0x000fe20000000800 */
[----:B0-----:R-:W-:-:S03]  /*0c40*/  FFMA R4, R4, R20, R13 ;  /* 0x0000001404047223 */ /* 0x001fc6000000000d */
[----:B------:R-:W-:Y:S04]  /*0c50*/  LDS R22, [R2+0x2c0] ;  /* 0x0002c00002167984 */ /* 0x000fe80000000800 */
[----:B------:R-:W0:Y:S01]  /*0c60*/  LDS.128 R12, [R3+0x20] ;  /* 0x00002000030c7984 */ /* 0x000e220000000c00 */
[----:B-1----:R-:W-:-:S03]  /*0c70*/  FFMA R4, R25, R5, R4 ;  /* 0x0000000519047223 */ /* 0x002fc60000000004 */
[----:B------:R-:W1:Y:S01]  /*0c80*/  LDS R20, [R2+0x240] ;  /* 0x0002400002147984 */ /* 0x000e620000000800 */
[----:B--2---:R-:W-:-:S03]  /*0c90*/  FFMA R27, R27, R6, R4 ;  /* 0x000000061b1b7223 */ /* 0x004fc60000000004 */
[----:B------:R-:W2:Y:S01]  /*0ca0*/  LDS R25, [R2+0x280] ;  /* 0x0002800002197984 */ /* 0x000ea20000000800 */
[----:B---3--:R-:W-:-:S03]  /*0cb0*/  FFMA R29, R24, R7, R27 ;  /* 0x00000007181d7223 */ /* 0x008fc6000000001b */
[----:B------:R-:W-:Y:S04]  /*0cc0*/  LDS R27, [R2+0x300] ;  /* 0x00030000021b7984 */ /* 0x000fe80000000800 */
[----:B------:R-:W3:Y:S01]  /*0cd0*/  LDS.128 R4, [R3+0x30] ;  /* 0x0000300003047984 */ /* 0x000ee20000000c00 */
[----:B----4-:R-:W-:-:S03]  /*0ce0*/  FFMA R29, R8, R19, R29 ;  /* 0x00000013081d7223 */ /* 0x010fc6000000001d */
[----:B------:R-:W4:Y:S04]  /*0cf0*/  LDS R24, [R2+0x340] ;  /* 0x0003400002187984 */ /* 0x000f280000000800 */
[----:B------:R-:W4:Y:S01]  /*0d00*/  LDS R19, [R2+0x380] ;  /* 0x0003800002137984 */ /* 0x000f220000000800 */
[----:B-----5:R-:W-:-:S03]  /*0d10*/  FFMA R16, R16, R9, R29 ;  /* 0x0000000910107223 */ /* 0x020fc6000000001d */
[----:B------:R-:W5:Y:S01]  /*0d20*/  LDS R8, [R2+0x3c0] ;  /* 0x0003c00002087984 */ /* 0x000f620000000800 */
[----:B------:R-:W-:-:S04]  /*0d30*/  FFMA R23, R23, R10, R16 ;  /* 0x0000000a17177223 */ /* 0x000fc80000000010 */
[----:B------:R-:W-:-:S04]  /*0d40*/  FFMA R11, R18, R11, R23 ;  /* 0x0000000b120b7223 */ /* 0x000fc80000000017 */
[----:B0-----:R-:W-:-:S04]  /*0d50*/  FFMA R11, R12, R21, R11 ;  /* 0x000000150c0b7223 */ /* 0x001fc8000000000b */
[----:B-1----:R-:W-:-:S04]  /*0d60*/  FFMA R20, R20, R13, R11 ;  /* 0x0000000d14147223 */ /* 0x002fc8000000000b */
[----:B--2---:R-:W-:-:S04]  /*0d70*/  FFMA R25, R25, R14, R20 ;  /* 0x0000000e19197223 */ /* 0x004fc80000000014 */
[----:B------:R-:W-:-:S04]  /*0d80*/  FFMA R15, R22, R15, R25 ;  /* 0x0000000f160f7223 */ /* 0x000fc80000000019 */
[----:B---3--:R-:W-:-:S04]  /*0d90*/  FFMA R15, R4, R27, R15 ;  /* 0x0000001b040f7223 */ /* 0x008fc8000000000f */
[----:B----4-:R-:W-:-:S04]  /*0da0*/  FFMA R24, R24, R5, R15 ;  /* 0x0000000518187223 */ /* 0x010fc8000000000f */
[----:B------:R-:W-:-:S04]  /*0db0*/  FFMA R19, R19, R6, R24 ;  /* 0x0000000613137223 */ /* 0x000fc80000000018 */
[----:B-----5:R-:W-:-:S07]  /*0dc0*/  FFMA R13, R8, R7, R19 ;  /* 0x00000007080d7223 */ /* 0x020fce0000000013 */
.L_x_1:
[----:B------:R-:W0:Y:S02]  /*0dd0*/  LDCU.64 UR4, c[0x0][0x3b0] ;  /* 0x00007600ff0477ac */ /* 0x000e240008000a00 */
[----:B0-----:R-:W-:-:S04]  /*0de0*/  ISETP.GE.AND P0, PT, R0, UR5, PT ;  /* 0x0000000500007c0c */ /* 0x001fc8000bf06270 */
[----:B------:R-:W-:-:S13]  /*0df0*/  ISETP.GE.OR P0, PT, R17, UR4, P0 ;  /* 0x0000000411007c0c */ /* 0x000fda0008706670 */
[----:B------:R-:W-:Y:S05]  /*0e00*/  @P0 EXIT ;  /* 0x000000000000094d */ /* 0x000fea0003800000 */
[----:B------:R-:W0:Y:S01]  /*0e10*/  LDC.64 R2, c[0x0][0x398] ;  /* 0x0000e600ff027b82 */ /* 0x000e220000000a00 */
[----:B------:R-:W-:-:S07]  /*0e20*/  IMAD R17, R17, UR5, R0 ;  /* 0x0000000511117c24 */ /* 0x000fce000f8e0200 */
[----:B------:R-:W1:Y:S01]  /*0e30*/  LDC.64 R4, c[0x0][0x390] ;  /* 0x0000e400ff047b82 */ /* 0x000e620000000a00 */
[----:B0-----:R-:W-:-:S06]  /*0e40*/  IMAD.WIDE R2, R17, 0x4, R2 ;  /* 0x0000000411027825 */ /* 0x001fcc00078e0202 */
[----:B------:R-:W2:Y:S01]  /*0e50*/  LDG.E R2, desc[UR10][R2.64] ;  /* 0x0000000a02027981 */ /* 0x000ea2000c1e1900 */
[----:B-1----:R-:W-:-:S04]  /*0e60*/  IMAD.WIDE R4, R17, 0x4, R4 ;  /* 0x0000000411047825 */ /* 0x002fc800078e0204 */
[----:B--2---:R-:W-:-:S05]  /*0e70*/  FADD R13, R2, R13 ;  /* 0x0000000d020d7221 */ /* 0x004fca0000000000 */
[----:B------:R-:W-:Y:S01]  /*0e80*/  STG.E desc[UR10][R4.64], R13 ;  /* 0x0000000d04007986 */ /* 0x000fe2000c10190a */
[----:B------:R-:W-:Y:S05]  /*0e90*/  EXIT ;  /* 0x000000000000794d */ /* 0x000fea0003800000 */
.L_x_4:
        /* <DEDUP_REMOVED lines=14> */
.L_x_10:


//--------------------- .text._Z20matrixMultiplySharedPfS_S_iiiiii --------------------------
	.section	.text._Z20matrixMultiplySharedPfS_S_iiiiii,"ax",@progbits
	.align	128
        .global         _Z20matrixMultiplySharedPfS_S_iiiiii
        .type           _Z20matrixMultiplySharedPfS_S_iiiiii,@function
        .size           _Z20matrixMultiplySharedPfS_S_iiiiii,(.L_x_11 - _Z20matrixMultiplySharedPfS_S_iiiiii)
        .other          _Z20matrixMultiplySharedPfS_S_iiiiii,@"STO_CUDA_ENTRY STV_DEFAULT"
_Z20matrixMultiplySharedPfS_S_iiiiii:
.text._Z20matrixMultiplySharedPfS_S_iiiiii:
        /* <DEDUP_REMOVED lines=50> */
.L_x_7:
        /* <DEDUP_REMOVED lines=111> */
.L_x_6:
        /* <DEDUP_REMOVED lines=60> */
.L_x_5:
[----:B------:R-:W0:Y:S02]  /*0dd0*/  LDCU.64 UR4, c[0x0][0x3a8] ;  /* 0x00007500ff0477ac */ /* 0x000e240008000a00 */
[----:B0-----:R-:W-:-:S04]  /*0de0*/  ISETP.GE.AND P0, PT, R0, UR5, PT ;  /* 0x0000000500007c0c */ /* 0x001fc8000bf06270 */
[----:B------:R-:W-:-:S13]  /*0df0*/  ISETP.GE.OR P0, PT, R17, UR4, P0 ;  /* 0x0000000411007c0c */ /* 0x000fda0008706670 */
[----:B------:R-:W-:Y:S05]  /*0e00*/  @P0 EXIT ;  /* 0x000000000000094d */ /* 0x000fea0003800000 */
[----:B------:R-:W0:Y:S01]  /*0e10*/  LDC.64 R2, c[0x0][0x390] ;  /* 0x0000e400ff027b82 */ /* 0x000e220000000a00 */
[----:B------:R-:W-:-:S04]  /*0e20*/  IMAD R17, R17, UR5, R0 ;  /* 0x0000000511117c24 */ /* 0x000fc8000f8e0200 */
[----:B0-----:R-:W-:-:S05]  /*0e30*/  IMAD.WIDE R2, R17, 0x4, R2 ;  /* 0x0000000411027825 */ /* 0x001fca00078e0202 */
[----:B------:R-:W-:Y:S01]  /*0e40*/  STG.E desc[UR10][R2.64], R13 ;  /* 0x0000000d02007986 */ /* 0x000fe2000c10190a */
[----:B------:R-:W-:Y:S05]  /*0e50*/  EXIT ;  /* 0x000000000000794d */ /* 0x000fea0003800000 */
.L_x_8:
        /* <DEDUP_REMOVED lines=10> */
.L_x_11:


//--------------------- .nv.shared.reserved.0     --------------------------
	.section	.nv.shared.reserved.0,"aw",@nobits
	.weak		__nv_reservedSMEM_offset_0_alias
	.size		__nv_reservedSMEM_offset_0_alias, 0, 64
	.other		__nv_reservedSMEM_offset_0_alias,@"STO_CUDA_RESERVED_SHARED STV_DEFAULT"
__nv_reservedSMEM_offset_0_alias:
	.zero		0
	.zero		64


//--------------------- .nv.shared._Z28matrixMultiplywithBiasSharedPfS_S_S_iiiiii --------------------------
	.section	.nv.shared._Z28matrixMultiplywithBiasSharedPfS_S_S_iiiiii,"aw",@nobits
	.sectionflags	@""
	.align	4
.nv.shared._Z28matrixMultiplywithBiasSharedPfS_S_S_iiiiii:
	.zero		3072


//--------------------- .nv.shared._Z20matrixMultiplySharedPfS_S_iiiiii --------------------------
	.section	.nv.shared._Z20matrixMultiplySharedPfS_S_iiiiii,"aw",@nobits
	.sectionflags	@""
	.align	4
.nv.shared._Z20matrixMultiplySharedPfS_S_iiiiii:
	.zero		3072


//--------------------- .nv.constant0._Z21reluActivationForwardPfS_ii --------------------------
	.section	.nv.constant0._Z21reluActivationForwardPfS_ii,"a",@progbits
	.sectionflags	@""
	.align	4
.nv.constant0._Z21reluActivationForwardPfS_ii:
	.zero		920


//--------------------- .nv.constant0._Z28matrixMultiplywithBiasSharedPfS_S_S_iiiiii --------------------------
	.section	.nv.constant0._Z28matrixMultiplywithBiasSharedPfS_S_S_iiiiii,"a",@progbits
	.sectionflags	@""
	.align	4
.nv.constant0._Z28matrixMultiplywithBiasSharedPfS_S_S_iiiiii:
	.zero		952


//--------------------- .nv.constant0._Z20matrixMultiplySharedPfS_S_iiiiii --------------------------
	.section	.nv.constant0._Z20matrixMultiplySharedPfS_S_iiiiii,"a",@progbits
	.sectionflags	@""
	.align	4
.nv.constant0._Z20matrixMultiplySharedPfS_S_iiiiii:
	.zero		944


//--------------------- SYMBOLS --------------------------

	.type		.nv.reservedSmem.offset0,@object
	.size		.nv.reservedSmem.offset0,0x4
	.type		.nv.reservedSmem.cap,@object
	.size		.nv.reservedSmem.cap,0x4
